	.headerflags	@"EF_CUDA_TEXMODE_UNIFIED EF_CUDA_64BIT_ADDRESS EF_CUDA_ACCELERATORS EF_CUDA_SM90 EF_CUDA_VIRTUAL_SM(EF_CUDA_SM90)"
	.elftype	@"ET_EXEC"


//--------------------- .nv.info                  --------------------------
	.section	.nv.info,"",@"SHT_CUDA_INFO"
	.align	4


	//----- nvinfo : EIATTR_REGCOUNT
	.align		4
        /*0000*/ 	.byte	0x04, 0x2f
        /*0002*/ 	.short	(.L_1 - .L_0)
	.align		4
.L_0:
        /*0004*/ 	.word	index@(triton_poi_fused_avg_pool2d_6)
        /*0008*/ 	.word	0x00000038


	//----- nvinfo : EIATTR_MIN_STACK_SIZE
	.align		4
.L_1:
        /*000c*/ 	.byte	0x04, 0x12
        /*000e*/ 	.short	(.L_3 - .L_2)
	.align		4
.L_2:
        /*0010*/ 	.word	index@(triton_poi_fused_avg_pool2d_6)
        /*0014*/ 	.word	0x00000000


	//----- nvinfo : EIATTR_FRAME_SIZE
	.align		4
.L_3:
        /*0018*/ 	.byte	0x04, 0x11
        /*001a*/ 	.short	(.L_5 - .L_4)
	.align		4
.L_4:
        /*001c*/ 	.word	index@(triton_poi_fused_avg_pool2d_6)
        /*0020*/ 	.word	0x00000000


	//----- nvinfo : EIATTR_MIN_STACK_SIZE
	.align		4
.L_5:
        /*0024*/ 	.byte	0x04, 0x12
        /*0026*/ 	.short	(.L_7 - .L_6)
	.align		4
.L_6:
        /*0028*/ 	.word	index@(triton_poi_fused_avg_pool2d_6)
        /*002c*/ 	.word	0x00000000
.L_7:


//--------------------- .nv.info.triton_poi_fused_avg_pool2d_6 --------------------------
	.section	.nv.info.triton_poi_fused_avg_pool2d_6,"",@"SHT_CUDA_INFO"
	.sectionflags	@""
	.align	4


	//----- nvinfo : EIATTR_CUDA_API_VERSION
	.align		4
        /*0000*/ 	.byte	0x04, 0x37
        /*0002*/ 	.short	(.L_9 - .L_8)
.L_8:
        /*0004*/ 	.word	0x0000007c


	//----- nvinfo : EIATTR_KPARAM_INFO
	.align		4
.L_9:
        /*0008*/ 	.byte	0x04, 0x17
        /*000a*/ 	.short	(.L_11 - .L_10)
.L_10:
        /*000c*/ 	.word	0x00000000
        /*0010*/ 	.short	0x0003
        /*0012*/ 	.short	0x0014
        /*0014*/ 	.byte	0x00, 0xf0, 0x11, 0x00


	//----- nvinfo : EIATTR_KPARAM_INFO
	.align		4
.L_11:
        /*0018*/ 	.byte	0x04, 0x17
        /*001a*/ 	.short	(.L_13 - .L_12)
.L_12:
        /*001c*/ 	.word	0x00000000
        /*0020*/ 	.short	0x0002
        /*0022*/ 	.short	0x0010
        /*0024*/ 	.byte	0x00, 0xf0, 0x11, 0x00


	//----- nvinfo : EIATTR_KPARAM_INFO
	.align		4
.L_13:
        /*0028*/ 	.byte	0x04, 0x17
        /*002a*/ 	.short	(.L_15 - .L_14)
.L_14:
        /*002c*/ 	.word	0x00000000
        /*0030*/ 	.short	0x0001
        /*0032*/ 	.short	0x0008
        /*0034*/ 	.byte	0x00, 0xf4, 0x21, 0x00


	//----- nvinfo : EIATTR_KPARAM_INFO
	.align		4
.L_15:
        /*0038*/ 	.byte	0x04, 0x17
        /*003a*/ 	.short	(.L_17 - .L_16)
.L_16:
        /*003c*/ 	.word	0x00000000
        /*0040*/ 	.short	0x0000
        /*0042*/ 	.short	0x0000
        /*0044*/ 	.byte	0x00, 0xf4, 0x21, 0x00


	//----- nvinfo : EIATTR_SPARSE_MMA_MASK
	.align		4
.L_17:
        /*0048*/ 	.byte	0x03, 0x50
        /*004a*/ 	.short	0x0000


	//----- nvinfo : EIATTR_MAXREG_COUNT
	.align		4
        /*004c*/ 	.byte	0x03, 0x1b
        /*004e*/ 	.short	0x00ff


	//----- nvinfo : EIATTR_EXIT_INSTR_OFFSETS
	.align		4
        /*0050*/ 	.byte	0x04, 0x1c
        /*0052*/ 	.short	(.L_19 - .L_18)


	//   ....[0]....
.L_18:
        /*0054*/ 	.word	0x000028e0


	//   ....[1]....
        /*0058*/ 	.word	0x00002900


	//----- nvinfo : EIATTR_REQNTID
	.align		4
.L_19:
        /*005c*/ 	.byte	0x04, 0x10
        /*005e*/ 	.short	(.L_21 - .L_20)
.L_20:
        /*0060*/ 	.word	0x00000080
        /*0064*/ 	.word	0x00000001
        /*0068*/ 	.word	0x00000001


	//----- nvinfo : EIATTR_CBANK_PARAM_SIZE
	.align		4
.L_21:
        /*006c*/ 	.byte	0x03, 0x19
        /*006e*/ 	.short	0x0018


	//----- nvinfo : EIATTR_PARAM_CBANK
	.align		4
        /*0070*/ 	.byte	0x04, 0x0a
        /*0072*/ 	.short	(.L_23 - .L_22)
	.align		4
.L_22:
        /*0074*/ 	.word	index@(.nv.constant0.triton_poi_fused_avg_pool2d_6)
        /*0078*/ 	.short	0x0210
        /*007a*/ 	.short	0x0018


	//----- nvinfo : EIATTR_SW_WAR
	.align		4
.L_23:
        /*007c*/ 	.byte	0x04, 0x36
        /*007e*/ 	.short	(.L_25 - .L_24)
.L_24:
        /*0080*/ 	.word	0x00000008
.L_25:


//--------------------- .nv.callgraph             --------------------------
	.section	.nv.callgraph,"",@"SHT_CUDA_CALLGRAPH"
	.align	4
	.sectionentsize	8
	.align		4
        /*0000*/ 	.word	0x00000000
	.align		4
        /*0004*/ 	.word	0xffffffff
	.align		4
        /*0008*/ 	.word	0x00000000
	.align		4
        /*000c*/ 	.word	0xfffffffe
	.align		4
        /*0010*/ 	.word	0x00000000
	.align		4
        /*0014*/ 	.word	0xfffffffd
	.align		4
        /*0018*/ 	.word	0x00000000
	.align		4
        /*001c*/ 	.word	0xfffffffc


//--------------------- .text.triton_poi_fused_avg_pool2d_6 --------------------------
	.section	.text.triton_poi_fused_avg_pool2d_6,"ax",@progbits
	.align	128
        .global         triton_poi_fused_avg_pool2d_6
        .type           triton_poi_fused_avg_pool2d_6,@function
        .size           triton_poi_fused_avg_pool2d_6,(.L_x_1 - triton_poi_fused_avg_pool2d_6)
        .other          triton_poi_fused_avg_pool2d_6,@"STO_CUDA_ENTRY STV_DEFAULT"
triton_poi_fused_avg_pool2d_6:
.text.triton_poi_fused_avg_pool2d_6:
[----:B------:R-:W0:Y:S01]  /*0000*/  LDC R1, c[0x0][0x28] ;  /* 0x00000a00ff017b82 */ /* 0x000e220000000800 */
[----:B------:R-:W1:Y:S07]  /*0010*/  S2R R0, SR_TID.X ;  /* 0x0000000000007919 */ /* 0x000e6e0000002100 */
[----:B------:R-:W2:Y:S01]  /*0020*/  LDC.64 R26, c[0x0][0x210] ;  /* 0x00008400ff1a7b82 */ /* 0x000ea20000000a00 */
[----:B------:R-:W-:Y:S01]  /*0030*/  CS2R R44, SRZ ;  /* 0x00000000002c7805 */ /* 0x000fe2000001ff00 */
[----:B------:R-:W-:Y:S01]  /*0040*/  ULDC.64 UR4, c[0x0][0x208] ;  /* 0x0000820000047ab9 */ /* 0x000fe20000000a00 */
[----:B------:R-:W3:Y:S01]  /*0050*/  S2R R5, SR_CTAID.X ;  /* 0x0000000000057919 */ /* 0x000ee20000002500 */
[----:B------:R-:W4:Y:S01]  /*0060*/  S2R R24, SR_CTAID.Y ;  /* 0x0000000000187919 */ /* 0x000f220000002600 */
[----:B-1----:R-:W-:-:S02]  /*0070*/  SHF.R.U32.HI R3, RZ, 0x6, R0 ;  /* 0x00000006ff037819 */ /* 0x002fc40000011600 */
[----:B------:R-:W-:Y:S02]  /*0080*/  LOP3.LUT R0, R0, 0x3f, RZ, 0xc0, !PT ;  /* 0x0000003f00007812 */ /* 0x000fe400078ec0ff */
[----:B---3--:R-:W-:Y:S02]  /*0090*/  SHF.R.S32.HI R2, RZ, 0x19, R5 ;  /* 0x00000019ff027819 */ /* 0x008fe40000011405 */
[----:B------:R-:W-:Y:S01]  /*00a0*/  SGXT.U32 R3, R3, 0x1 ;  /* 0x000000010303781a */ /* 0x000fe20000000000 */
[----:B------:R-:W-:Y:S01]  /*00b0*/  IMAD R0, R5, 0x40, R0 ;  /* 0x0000004005007824 */ /* 0x000fe200078e0200 */
[----:B----4-:R-:W-:Y:S02]  /*00c0*/  SHF.L.U32 R8, R24, 0x4, RZ ;  /* 0x0000000418087819 */ /* 0x010fe400000006ff */
[----:B------:R-:W-:Y:S02]  /*00d0*/  SGXT R5, R2, 0x1 ;  /* 0x000000010205781a */ /* 0x000fe40000000200 */
[----:B------:R-:W-:-:S02]  /*00e0*/  LOP3.LUT R8, R8, R3, RZ, 0xfc, !PT ;  /* 0x0000000308087212 */ /* 0x000fc400078efcff */
[----:B------:R-:W-:-:S03]  /*00f0*/  LEA.HI R5, R5, R0, RZ, 0x4 ;  /* 0x0000000005057211 */ /* 0x000fc600078f20ff */
[----:B------:R-:W-:Y:S01]  /*0100*/  IMAD.HI R2, R8, 0x55555556, RZ ;  /* 0x5555555608027827 */ /* 0x000fe200078e02ff */
[----:B------:R-:W-:Y:S02]  /*0110*/  LOP3.LUT R7, R5, 0xfffffff0, RZ, 0xc0, !PT ;  /* 0xfffffff005077812 */ /* 0x000fe400078ec0ff */
[----:B------:R-:W-:Y:S02]  /*0120*/  SHF.R.S32.HI R11, RZ, 0x4, R5 ;  /* 0x00000004ff0b7819 */ /* 0x000fe40000011405 */
[----:B------:R-:W-:Y:S02]  /*0130*/  LEA.HI R3, R2, R2, RZ, 0x1 ;  /* 0x0000000202037211 */ /* 0x000fe400078f08ff */
[----:B------:R-:W-:Y:S01]  /*0140*/  IADD3 R4, R0, -R7, RZ ;  /* 0x8000000700047210 */ /* 0x000fe20007ffe0ff */
[----:B------:R-:W-:Y:S02]  /*0150*/  VIADD R7, R0, 0xfffffff0 ;  /* 0xfffffff000077836 */ /* 0x000fe40000000000 */
[----:B------:R-:W-:Y:S01]  /*0160*/  IMAD R2, R3, -0x3, R8 ;  /* 0xfffffffd03027824 */ /* 0x000fe200078e0208 */
[----:B------:R-:W-:-:S02]  /*0170*/  SHF.L.U32 R6, R4, 0x1, RZ ;  /* 0x0000000104067819 */ /* 0x000fc400000006ff */
[----:B------:R-:W-:Y:S01]  /*0180*/  ISETP.GT.AND P0, PT, R4, RZ, PT ;  /* 0x000000ff0400720c */ /* 0x000fe20003f04270 */
[----:B------:R-:W-:Y:S02]  /*0190*/  IMAD R2, R3, 0x23, R2 ;  /* 0x0000002303027824 */ /* 0x000fe400078e0202 */
[----:B------:R-:W-:Y:S01]  /*01a0*/  IMAD R48, R11, 0x40, R6 ;  /* 0x000000400b307824 */ /* 0x000fe200078e0206 */
[----:B------:R-:W-:Y:S02]  /*01b0*/  ISETP.LT.U32.AND P4, PT, R7, 0xf0, P0 ;  /* 0x000000f00700780c */ /* 0x000fe40000781070 */
[----:B------:R-:W-:Y:S01]  /*01c0*/  SHF.L.U32 R49, R2, 0xa, RZ ;  /* 0x0000000a02317819 */ /* 0x000fe200000006ff */
[----:B------:R-:W-:Y:S01]  /*01d0*/  VIADD R47, R48, 0xffffffdf ;  /* 0xffffffdf302f7836 */ /* 0x000fe20000000000 */
[C---:B------:R-:W-:Y:S02]  /*01e0*/  ISETP.LT.AND P6, PT, R8.reuse, 0xc, P4 ;  /* 0x0000000c0800780c */ /* 0x040fe400027c1270 */
[----:B------:R-:W-:-:S02]  /*01f0*/  LOP3.LUT R3, R8, 0x2, RZ, 0xfc, !PT ;  /* 0x0000000208037812 */ /* 0x000fc400078efcff */
[----:B------:R-:W-:-:S03]  /*0200*/  IADD3 R13, R49, R47, RZ ;  /* 0x0000002f310d7210 */ /* 0x000fc60007ffe0ff */
[----:B------:R-:W-:-:S04]  /*0210*/  IMAD.HI R2, R3, 0x55555556, RZ ;  /* 0x5555555603027827 */ /* 0x000fc800078e02ff */
[----:B--2---:R-:W-:Y:S01]  /*0220*/  IMAD.WIDE R12, R13, 0x4, R26 ;  /* 0x000000040d0c7825 */ /* 0x004fe200078e021a */
[----:B------:R-:W-:Y:S02]  /*0230*/  ISETP.GT.AND P1, PT, R4, -0x1, PT ;  /* 0xffffffff0400780c */ /* 0x000fe40003f24270 */
[----:B------:R-:W-:Y:S01]  /*0240*/  LEA.HI R2, R2, R2, RZ, 0x1 ;  /* 0x0000000202027211 */ /* 0x000fe200078f08ff */
[----:B------:R-:W-:Y:S01]  /*0250*/  VIADD R5, R0, 0xfffffff0 ;  /* 0xfffffff000057836 */ /* 0x000fe20000000000 */
[----:B------:R1:W2:Y:S01]  /*0260*/  @P6 LDG.E.EL R45, desc[UR4][R12.64] ;  /* 0x000000040c2d6981 */ /* 0x0002a2000c2e1900 */
[----:B------:R-:W-:Y:S01]  /*0270*/  ISETP.LT.AND P3, PT, R3, 0xc, P4 ;  /* 0x0000000c0300780c */ /* 0x000fe20002761270 */
[----:B------:R-:W-:Y:S01]  /*0280*/  VIADD R20, R48, 0xffffffe1 ;  /* 0xffffffe130147836 */ /* 0x000fe20000000000 */
[----:B------:R-:W-:Y:S01]  /*0290*/  IADD3 R28, R48, -0x20, RZ ;  /* 0xffffffe0301c7810 */ /* 0x000fe20007ffe0ff */
[----:B------:R-:W-:Y:S01]  /*02a0*/  HFMA2.MMA R46, -RZ, RZ, 0, 0 ;  /* 0x00000000ff2e7435 */ /* 0x000fe200000001ff */
[----:B------:R-:W-:Y:S01]  /*02b0*/  ISETP.LT.U32.AND P5, PT, R5, 0xf0, P1 ;  /* 0x000000f00500780c */ /* 0x000fe20000fa1070 */
[----:B------:R-:W-:Y:S01]  /*02c0*/  IMAD R5, R2, -0x3, R3 ;  /* 0xfffffffd02057824 */ /* 0x000fe200078e0203 */
[----:B------:R-:W-:Y:S01]  /*02d0*/  IADD3 R17, R49, R20, RZ ;  /* 0x0000001431117210 */ /* 0x000fe20007ffe0ff */
[----:B------:R-:W-:Y:S01]  /*02e0*/  IMAD.IADD R15, R49, 0x1, R28 ;  /* 0x00000001310f7824 */ /* 0x000fe200078e021c */
[----:B------:R-:W-:Y:S01]  /*02f0*/  ISETP.LT.AND P2, PT, R8, 0xc, P5 ;  /* 0x0000000c0800780c */ /* 0x000fe20002f41270 */
[----:B------:R-:W-:Y:S01]  /*0300*/  IMAD R5, R2, 0x23, R5 ;  /* 0x0000002302057824 */ /* 0x000fe200078e0205 */
[----:B------:R-:W-:Y:S01]  /*0310*/  MOV R21, RZ ;  /* 0x000000ff00157202 */ /* 0x000fe20000000f00 */
[----:B------:R-:W-:-:S02]  /*0320*/  IMAD.MOV.U32 R50, RZ, RZ, RZ ;  /* 0x000000ffff327224 */ /* 0x000fc400078e00ff */
[----:B------:R-:W-:Y:S01]  /*0330*/  IMAD.WIDE R14, R15, 0x4, R26 ;  /* 0x000000040f0e7825 */ /* 0x000fe200078e021a */
[----:B------:R-:W-:-:S03]  /*0340*/  SHF.L.U32 R30, R5, 0xa, RZ ;  /* 0x0000000a051e7819 */ /* 0x000fc600000006ff */
[----:B------:R-:W-:-:S04]  /*0350*/  IMAD.WIDE R16, R17, 0x4, R26 ;  /* 0x0000000411107825 */ /* 0x000fc800078e021a */
[----:B-1----:R-:W-:Y:S01]  /*0360*/  IMAD.IADD R13, R47, 0x1, R30 ;  /* 0x000000012f0d7824 */ /* 0x002fe200078e021e */
[----:B------:R1:W3:Y:S03]  /*0370*/  @P2 LDG.E.EL R46, desc[UR4][R14.64] ;  /* 0x000000040e2e2981 */ /* 0x0002e6000c2e1900 */
[----:B------:R-:W-:Y:S01]  /*0380*/  IMAD.WIDE R12, R13, 0x4, R26 ;  /* 0x000000040d0c7825 */ /* 0x000fe200078e021a */
[----:B------:R4:W5:Y:S04]  /*0390*/  @P2 LDG.E.EL R50, desc[UR4][R16.64] ;  /* 0x0000000410322981 */ /* 0x000968000c2e1900 */
[----:B------:R4:W5:Y:S01]  /*03a0*/  @P3 LDG.E.EL R21, desc[UR4][R12.64] ;  /* 0x000000040c153981 */ /* 0x000962000c2e1900 */
[----:B------:R-:W-:Y:S01]  /*03b0*/  IMAD.IADD R5, R30, 0x1, R28 ;  /* 0x000000011e057824 */ /* 0x000fe200078e021c */
[----:B------:R-:W-:Y:S01]  /*03c0*/  IADD3 R7, R30, R20, RZ ;  /* 0x000000141e077210 */ /* 0x000fe20007ffe0ff */
[----:B------:R-:W-:Y:S01]  /*03d0*/  IMAD.MOV.U32 R32, RZ, RZ, RZ ;  /* 0x000000ffff207224 */ /* 0x000fe200078e00ff */
[----:B------:R-:W-:Y:S01]  /*03e0*/  CS2R R18, SRZ ;  /* 0x0000000000127805 */ /* 0x000fe2000001ff00 */
[----:B-1----:R-:W-:Y:S01]  /*03f0*/  IMAD.WIDE R14, R5, 0x4, R26 ;  /* 0x00000004050e7825 */ /* 0x002fe200078e021a */
[----:B------:R-:W-:-:S03]  /*0400*/  LOP3.LUT R5, R8, 0x4, RZ, 0xfc, !PT ;  /* 0x0000000408057812 */ /* 0x000fc600078efcff */
[----:B----4-:R-:W-:-:S04]  /*0410*/  IMAD.WIDE R16, R7, 0x4, R26 ;  /* 0x0000000407107825 */ /* 0x010fc800078e021a */
[----:B------:R-:W-:-:S05]  /*0420*/  IMAD.HI R2, R5, 0x55555556, RZ ;  /* 0x5555555605027827 */ /* 0x000fca00078e02ff */
[----:B------:R-:W-:-:S05]  /*0430*/  LEA.HI R2, R2, R2, RZ, 0x1 ;  /* 0x0000000202027211 */ /* 0x000fca00078f08ff */
[----:B------:R-:W-:-:S04]  /*0440*/  IMAD R7, R2, -0x3, R5 ;  /* 0xfffffffd02077824 */ /* 0x000fc800078e0205 */
[----:B------:R-:W-:Y:S01]  /*0450*/  IMAD R7, R2, 0x23, R7 ;  /* 0x0000002302077824 */ /* 0x000fe200078e0207 */
[----:B------:R-:W-:-:S04]  /*0460*/  HFMA2.MMA R52, -RZ, RZ, 0, 0 ;  /* 0x00000000ff347435 */ /* 0x000fc800000001ff */
[----:B------:R-:W-:-:S04]  /*0470*/  SHF.L.U32 R51, R7, 0xa, RZ ;  /* 0x0000000a07337819 */ /* 0x000fc800000006ff */
[----:B0-----:R-:W-:Y:S01]  /*0480*/  IADD3 R13, R51, R28, RZ ;  /* 0x0000001c330d7210 */ /* 0x001fe20007ffe0ff */
[----:B------:R-:W-:Y:S01]  /*0490*/  IMAD.IADD R7, R47, 0x1, R51 ;  /* 0x000000012f077824 */ /* 0x000fe200078e0233 */
[----:B------:R-:W-:-:S03]  /*04a0*/  CS2R R34, SRZ ;  /* 0x0000000000227805 */ /* 0x000fc6000001ff00 */
[----:B------:R-:W-:Y:S01]  /*04b0*/  IMAD.WIDE R12, R13, 0x4, R26 ;  /* 0x000000040d0c7825 */ /* 0x000fe200078e021a */
[----:B--2---:R-:W-:Y:S02]  /*04c0*/  SEL R45, R45, RZ, P6 ;  /* 0x000000ff2d2d7207 */ /* 0x004fe40003000000 */
[----:B------:R-:W-:-:S13]  /*04d0*/  ISETP.LT.AND P6, PT, R3, 0xc, P5 ;  /* 0x0000000c0300780c */ /* 0x000fda0002fc1270 */
[----:B------:R0:W2:Y:S04]  /*04e0*/  @P6 LDG.E.EL R32, desc[UR4][R14.64] ;  /* 0x000000040e206981 */ /* 0x0000a8000c2e1900 */
[----:B------:R1:W4:Y:S01]  /*04f0*/  @P6 LDG.E.EL R19, desc[UR4][R16.64] ;  /* 0x0000000410136981 */ /* 0x000322000c2e1900 */
[----:B---3--:R-:W-:Y:S01]  /*0500*/  SEL R46, R46, RZ, P2 ;  /* 0x000000ff2e2e7207 */ /* 0x008fe20001000000 */
[----:B0-----:R-:W-:Y:S01]  /*0510*/  IMAD.IADD R15, R51, 0x1, R20 ;  /* 0x00000001330f7824 */ /* 0x001fe200078e0214 */
[----:B-----5:R-:W-:Y:S02]  /*0520*/  SEL R50, R50, RZ, P2 ;  /* 0x000000ff32327207 */ /* 0x020fe40001000000 */
[----:B------:R-:W-:Y:S02]  /*0530*/  ISETP.LT.AND P2, PT, R5, 0xc, P4 ;  /* 0x0000000c0500780c */ /* 0x000fe40002741270 */
[----:B------:R-:W-:Y:S01]  /*0540*/  SEL R21, R21, RZ, P3 ;  /* 0x000000ff15157207 */ /* 0x000fe20001800000 */
[----:B-1----:R-:W-:Y:S01]  /*0550*/  IMAD.WIDE R16, R7, 0x4, R26 ;  /* 0x0000000407107825 */ /* 0x002fe200078e021a */
[----:B------:R-:W-:-:S03]  /*0560*/  ISETP.LT.AND P3, PT, R5, 0xc, P5 ;  /* 0x0000000c0500780c */ /* 0x000fc60002f61270 */
[----:B------:R-:W-:-:S06]  /*0570*/  IMAD.WIDE R14, R15, 0x4, R26 ;  /* 0x000000040f0e7825 */ /* 0x000fcc00078e021a */
[----:B------:R-:W3:Y:S04]  /*0580*/  @P2 LDG.E.EL R35, desc[UR4][R16.64] ;  /* 0x0000000410232981 */ /* 0x000ee8000c2e1900 */
[----:B------:R0:W5:Y:S04]  /*0590*/  @P3 LDG.E.EL R52, desc[UR4][R12.64] ;  /* 0x000000040c343981 */ /* 0x000168000c2e1900 */
[----:B------:R-:W5:Y:S01]  /*05a0*/  @P3 LDG.E.EL R18, desc[UR4][R14.64] ;  /* 0x000000040e123981 */ /* 0x000f62000c2e1900 */
[----:B------:R-:W-:Y:S01]  /*05b0*/  LOP3.LUT R2, R8, 0x6, RZ, 0xfc, !PT ;  /* 0x0000000608027812 */ /* 0x000fe200078efcff */
[----:B------:R-:W-:-:S04]  /*05c0*/  IMAD.MOV.U32 R29, RZ, RZ, RZ ;  /* 0x000000ffff1d7224 */ /* 0x000fc800078e00ff */
[----:B------:R-:W-:-:S05]  /*05d0*/  IMAD.HI R7, R2, 0x55555556, RZ ;  /* 0x5555555602077827 */ /* 0x000fca00078e02ff */
[----:B------:R-:W-:-:S05]  /*05e0*/  LEA.HI R7, R7, R7, RZ, 0x1 ;  /* 0x0000000707077211 */ /* 0x000fca00078f08ff */
[----:B------:R-:W-:-:S04]  /*05f0*/  IMAD R10, R7, -0x3, R2 ;  /* 0xfffffffd070a7824 */ /* 0x000fc800078e0202 */
[----:B------:R-:W-:-:S04]  /*0600*/  IMAD R10, R7, 0x23, R10 ;  /* 0x00000023070a7824 */ /* 0x000fc800078e020a */
[----:B------:R-:W-:Y:S01]  /*0610*/  IMAD.SHL.U32 R31, R10, 0x400, RZ ;  /* 0x000004000a1f7824 */ /* 0x000fe200078e00ff */
[----:B------:R-:W-:-:S04]  /*0620*/  LOP3.LUT R9, R8, 0x8, RZ, 0xfc, !PT ;  /* 0x0000000808097812 */ /* 0x000fc800078efcff */
[----:B0-----:R-:W-:Y:S01]  /*0630*/  IADD3 R13, R47, R31, RZ ;  /* 0x0000001f2f0d7210 */ /* 0x001fe20007ffe0ff */
[----:B------:R-:W-:-:S04]  /*0640*/  IMAD.HI R7, R9, 0x55555556, RZ ;  /* 0x5555555609077827 */ /* 0x000fc800078e02ff */
[----:B------:R-:W-:Y:S01]  /*0650*/  IMAD.WIDE R12, R13, 0x4, R26 ;  /* 0x000000040d0c7825 */ /* 0x000fe200078e021a */
[----:B------:R-:W-:-:S05]  /*0660*/  LEA.HI R10, R7, R7, RZ, 0x1 ;  /* 0x00000007070a7211 */ /* 0x000fca00078f08ff */
[----:B------:R-:W-:-:S04]  /*0670*/  IMAD R7, R10, -0x3, R9 ;  /* 0xfffffffd0a077824 */ /* 0x000fc800078e0209 */
[----:B------:R-:W-:-:S05]  /*0680*/  IMAD R7, R10, 0x23, R7 ;  /* 0x000000230a077824 */ /* 0x000fca00078e0207 */
[----:B------:R-:W-:Y:S02]  /*0690*/  SHF.L.U32 R33, R7, 0xa, RZ ;  /* 0x0000000a07217819 */ /* 0x000fe400000006ff */
[----:B------:R-:W-:Y:S02]  /*06a0*/  CS2R R40, SRZ ;  /* 0x0000000000287805 */ /* 0x000fe4000001ff00 */
[----:B------:R-:W-:Y:S01]  /*06b0*/  IADD3 R17, R31, R20, RZ ;  /* 0x000000141f117210 */ /* 0x000fe20007ffe0ff */
[----:B------:R-:W-:Y:S02]  /*06c0*/  IMAD.IADD R23, R47, 0x1, R33 ;  /* 0x000000012f177824 */ /* 0x000fe400078e0221 */
[----:B------:R-:W-:Y:S02]  /*06d0*/  IMAD.IADD R7, R31, 0x1, R28 ;  /* 0x000000011f077824 */ /* 0x000fe400078e021c */
[----:B------:R-:W-:-:S04]  /*06e0*/  IMAD.WIDE R22, R23, 0x4, R26 ;  /* 0x0000000417167825 */ /* 0x000fc800078e021a */
[----:B------:R-:W-:Y:S01]  /*06f0*/  IMAD.WIDE R16, R17, 0x4, R26 ;  /* 0x0000000411107825 */ /* 0x000fe200078e021a */
[----:B--2---:R-:W-:Y:S02]  /*0700*/  SEL R32, R32, RZ, P6 ;  /* 0x000000ff20207207 */ /* 0x004fe40003000000 */
[----:B----4-:R-:W-:Y:S02]  /*0710*/  SEL R19, R19, RZ, P6 ;  /* 0x000000ff13137207 */ /* 0x010fe40003000000 */
[----:B------:R-:W-:-:S13]  /*0720*/  ISETP.LT.AND P6, PT, R2, 0xc, P4 ;  /* 0x0000000c0200780c */ /* 0x000fda00027c1270 */
[----:B------:R0:W2:Y:S01]  /*0730*/  @P6 LDG.E.EL R29, desc[UR4][R12.64] ;  /* 0x000000040c1d6981 */ /* 0x0000a2000c2e1900 */
[----:B---3--:R-:W-:Y:S02]  /*0740*/  SEL R35, R35, RZ, P2 ;  /* 0x000000ff23237207 */ /* 0x008fe40001000000 */
[----:B------:R-:W-:Y:S01]  /*0750*/  ISETP.LT.AND P2, PT, R2, 0xc, P5 ;  /* 0x0000000c0200780c */ /* 0x000fe20002f41270 */
[----:B0-----:R-:W-:Y:S01]  /*0760*/  IMAD.WIDE R12, R7, 0x4, R26 ;  /* 0x00000004070c7825 */ /* 0x001fe200078e021a */
[----:B-----5:R-:W-:Y:S02]  /*0770*/  SEL R52, R52, RZ, P3 ;  /* 0x000000ff34347207 */ /* 0x020fe40001800000 */
[----:B------:R-:W-:Y:S02]  /*0780*/  SEL R18, R18, RZ, P3 ;  /* 0x000000ff12127207 */ /* 0x000fe40001800000 */
[----:B------:R-:W-:-:S07]  /*0790*/  ISETP.LT.AND P3, PT, R9, 0xc, P4 ;  /* 0x0000000c0900780c */ /* 0x000fce0002761270 */
[----:B------:R0:W3:Y:S04]  /*07a0*/  @P2 LDG.E.EL R34, desc[UR4][R12.64] ;  /* 0x000000040c222981 */ /* 0x0000e8000c2e1900 */
[----:B------:R1:W4:Y:S04]  /*07b0*/  @P2 LDG.E.EL R44, desc[UR4][R16.64] ;  /* 0x00000004102c2981 */ /* 0x000328000c2e1900 */
[----:B------:R5:W4:Y:S01]  /*07c0*/  @P3 LDG.E.EL R40, desc[UR4][R22.64] ;  /* 0x0000000416283981 */ /* 0x000b22000c2e1900 */
[----:B------:R-:W-:Y:S02]  /*07d0*/  IADD3 R7, R33, R20, RZ ;  /* 0x0000001421077210 */ /* 0x000fe40007ffe0ff */
[----:B------:R-:W-:-:S02]  /*07e0*/  CS2R R36, SRZ ;  /* 0x0000000000247805 */ /* 0x000fc4000001ff00 */
[----:B------:R-:W-:Y:S01]  /*07f0*/  IADD3 R15, R33, R28, RZ ;  /* 0x0000001c210f7210 */ /* 0x000fe20007ffe0ff */
[----:B0-----:R-:W-:Y:S01]  /*0800*/  IMAD.WIDE R12, R7, 0x4, R26 ;  /* 0x00000004070c7825 */ /* 0x001fe200078e021a */
[----:B------:R-:W-:-:S03]  /*0810*/  LOP3.LUT R7, R8, 0xa, RZ, 0xfc, !PT ;  /* 0x0000000a08077812 */ /* 0x000fc600078efcff */
[----:B------:R-:W-:-:S04]  /*0820*/  IMAD.WIDE R14, R15, 0x4, R26 ;  /* 0x000000040f0e7825 */ /* 0x000fc800078e021a */
[----:B------:R-:W-:-:S05]  /*0830*/  IMAD.HI R10, R7, 0x55555556, RZ ;  /* 0x55555556070a7827 */ /* 0x000fca00078e02ff */
[----:B------:R-:W-:Y:S02]  /*0840*/  LEA.HI R10, R10, R10, RZ, 0x1 ;  /* 0x0000000a0a0a7211 */ /* 0x000fe400078f08ff */
[----:B-1----:R-:W-:-:S03]  /*0850*/  LOP3.LUT R17, R8, 0xc, RZ, 0xfc, !PT ;  /* 0x0000000c08117812 */ /* 0x002fc600078efcff */
[----:B-----5:R-:W-:-:S04]  /*0860*/  IMAD R23, R10, -0x3, R7 ;  /* 0xfffffffd0a177824 */ /* 0x020fc800078e0207 */
[----:B------:R-:W-:Y:S02]  /*0870*/  IMAD R23, R10, 0x23, R23 ;  /* 0x000000230a177824 */ /* 0x000fe400078e0217 */
[----:B------:R-:W-:-:S05]  /*0880*/  IMAD.HI R10, R17, 0x55555556, RZ ;  /* 0x55555556110a7827 */ /* 0x000fca00078e02ff */
[----:B------:R-:W-:Y:S01]  /*0890*/  LEA.HI R10, R10, R10, RZ, 0x1 ;  /* 0x0000000a0a0a7211 */ /* 0x000fe200078f08ff */
[----:B------:R-:W-:Y:S01]  /*08a0*/  IMAD.SHL.U32 R53, R23, 0x400, RZ ;  /* 0x0000040017357824 */ /* 0x000fe200078e00ff */
[----:B------:R-:W-:-:S04]  /*08b0*/  CS2R R42, SRZ ;  /* 0x00000000002a7805 */ /* 0x000fc8000001ff00 */
[----:B------:R-:W-:Y:S02]  /*08c0*/  IADD3 R23, R47, R53, RZ ;  /* 0x000000352f177210 */ /* 0x000fe40007ffe0ff */
[----:B------:R-:W-:-:S03]  /*08d0*/  IADD3 R25, R53, R28, RZ ;  /* 0x0000001c35197210 */ /* 0x000fc60007ffe0ff */
[----:B------:R-:W-:Y:S01]  /*08e0*/  IMAD.WIDE R22, R23, 0x4, R26 ;  /* 0x0000000417167825 */ /* 0x000fe200078e021a */
[----:B------:R-:W-:Y:S02]  /*08f0*/  CS2R R38, SRZ ;  /* 0x0000000000267805 */ /* 0x000fe4000001ff00 */
[----:B--2---:R-:W-:Y:S02]  /*0900*/  SEL R29, R29, RZ, P6 ;  /* 0x000000ff1d1d7207 */ /* 0x004fe40003000000 */
[----:B------:R-:W-:-:S13]  /*0910*/  ISETP.LT.AND P6, PT, R9, 0xc, P5 ;  /* 0x0000000c0900780c */ /* 0x000fda0002fc1270 */
[----:B------:R-:W2:Y:S04]  /*0920*/  @P6 LDG.E.EL R41, desc[UR4][R14.64] ;  /* 0x000000040e296981 */ /* 0x000ea8000c2e1900 */
[----:B------:R0:W5:Y:S01]  /*0930*/  @P6 LDG.E.EL R37, desc[UR4][R12.64] ;  /* 0x000000040c256981 */ /* 0x000162000c2e1900 */
[----:B---3--:R-:W-:Y:S02]  /*0940*/  SEL R34, R34, RZ, P2 ;  /* 0x000000ff22227207 */ /* 0x008fe40001000000 */
[----:B----4-:R-:W-:Y:S01]  /*0950*/  SEL R44, R44, RZ, P2 ;  /* 0x000000ff2c2c7207 */ /* 0x010fe20001000000 */
[----:B0-----:R-:W-:Y:S01]  /*0960*/  IMAD R13, R10, -0x3, R17 ;  /* 0xfffffffd0a0d7824 */ /* 0x001fe200078e0211 */
[----:B------:R-:W-:Y:S02]  /*0970*/  ISETP.LT.AND P2, PT, R7, 0xc, P4 ;  /* 0x0000000c0700780c */ /* 0x000fe40002741270 */
[----:B------:R-:W-:-:S02]  /*0980*/  SEL R40, R40, RZ, P3 ;  /* 0x000000ff28287207 */ /* 0x000fc40001800000 */
[----:B------:R-:W-:Y:S01]  /*0990*/  ISETP.LT.AND P3, PT, R7, 0xc, P5 ;  /* 0x0000000c0700780c */ /* 0x000fe20002f61270 */
[----:B------:R-:W-:Y:S01]  /*09a0*/  IMAD R14, R10, 0x23, R13 ;  /* 0x000000230a0e7824 */ /* 0x000fe200078e020d */
[----:B------:R-:W-:Y:S01]  /*09b0*/  SHF.R.U32.HI R12, RZ, 0x1b, R24 ;  /* 0x0000001bff0c7819 */ /* 0x000fe20000011618 */
[----:B------:R-:W-:Y:S02]  /*09c0*/  IMAD.IADD R17, R53, 0x1, R20 ;  /* 0x0000000135117824 */ /* 0x000fe400078e0214 */
[----:B------:R-:W-:Y:S01]  /*09d0*/  IMAD.WIDE R24, R25, 0x4, R26 ;  /* 0x0000000419187825 */ /* 0x000fe200078e021a */
[----:B------:R-:W-:-:S03]  /*09e0*/  SHF.L.U32 R14, R14, 0xa, RZ ;  /* 0x0000000a0e0e7819 */ /* 0x000fc600000006ff */
[----:B------:R-:W-:Y:S01]  /*09f0*/  IMAD.WIDE R16, R17, 0x4, R26 ;  /* 0x0000000411107825 */ /* 0x000fe200078e021a */
[----:B------:R-:W-:Y:S01]  /*0a00*/  IADD3 R15, R47, R14, RZ ;  /* 0x0000000e2f0f7210 */ /* 0x000fe20007ffe0ff */
[----:B------:R0:W3:Y:S01]  /*0a10*/  @P2 LDG.E.EL R43, desc[UR4][R22.64] ;  /* 0x00000004162b2981 */ /* 0x0000e2000c2e1900 */
[----:B------:R-:W-:-:S03]  /*0a20*/  LOP3.LUT R12, R12, 0x1, RZ, 0xc0, !PT ;  /* 0x000000010c0c7812 */ /* 0x000fc600078ec0ff */
[----:B------:R1:W4:Y:S04]  /*0a30*/  @P3 LDG.E.EL R42, desc[UR4][R16.64] ;  /* 0x00000004102a3981 */ /* 0x000328000c2e1900 */
[----:B------:R-:W3:Y:S01]  /*0a40*/  @P3 LDG.E.EL R38, desc[UR4][R24.64] ;  /* 0x0000000418263981 */ /* 0x000ee2000c2e1900 */
[----:B------:R-:W-:Y:S01]  /*0a50*/  ISETP.EQ.U32.AND P4, PT, R12, 0x1, P4 ;  /* 0x000000010c00780c */ /* 0x000fe20002782070 */
[----:B0-----:R-:W-:Y:S01]  /*0a60*/  IMAD.WIDE R22, R15, 0x4, R26 ;  /* 0x000000040f167825 */ /* 0x001fe200078e021a */
[----:B-1----:R-:W-:-:S05]  /*0a70*/  LOP3.LUT R16, R8, 0xe, RZ, 0xfc, !PT ;  /* 0x0000000e08107812 */ /* 0x002fca00078efcff */
[----:B------:R-:W-:-:S06]  /*0a80*/  IMAD.HI R15, R16, 0x55555556, RZ ;  /* 0x55555556100f7827 */ /* 0x000fcc00078e02ff */
[----:B------:R0:W3:Y:S01]  /*0a90*/  @P4 LDG.E.EL R36, desc[UR4][R22.64] ;  /* 0x0000000416244981 */ /* 0x0000e2000c2e1900 */
[----:B------:R-:W-:-:S05]  /*0aa0*/  LEA.HI R15, R15, R15, RZ, 0x1 ;  /* 0x0000000f0f0f7211 */ /* 0x000fca00078f08ff */
[----:B------:R-:W-:-:S04]  /*0ab0*/  IMAD R16, R15, -0x3, R16 ;  /* 0xfffffffd0f107824 */ /* 0x000fc800078e0210 */
[----:B------:R-:W-:-:S05]  /*0ac0*/  IMAD R17, R15, 0x23, R16 ;  /* 0x000000230f117824 */ /* 0x000fca00078e0210 */
[----:B------:R-:W-:Y:S01]  /*0ad0*/  SHF.L.U32 R17, R17, 0xa, RZ ;  /* 0x0000000a11117819 */ /* 0x000fe200000006ff */
[----:B0-----:R-:W-:-:S03]  /*0ae0*/  FADD R22, R45, R46 ;  /* 0x0000002e2d167221 */ /* 0x001fc60000000000 */
[----:B------:R-:W-:Y:S01]  /*0af0*/  IADD3 R47, R47, R17, RZ ;  /* 0x000000112f2f7210 */ /* 0x000fe20007ffe0ff */
[----:B------:R-:W-:-:S04]  /*0b00*/  IMAD.MOV.U32 R45, RZ, RZ, RZ ;  /* 0x000000ffff2d7224 */ /* 0x000fc800078e00ff */
[----:B------:R-:W-:-:S05]  /*0b10*/  IMAD.WIDE R46, R47, 0x4, R26 ;  /* 0x000000042f2e7825 */ /* 0x000fca00078e021a */
[----:B------:R-:W3:Y:S01]  /*0b20*/  @P4 LDG.E.EL R45, desc[UR4][R46.64] ;  /* 0x000000042e2d4981 */ /* 0x000ee2000c2e1900 */
[----:B------:R-:W-:Y:S01]  /*0b30*/  ISETP.EQ.U32.AND P5, PT, R12, 0x1, P5 ;  /* 0x000000010c00780c */ /* 0x000fe20002fa2070 */
[----:B------:R-:W-:-:S04]  /*0b40*/  IMAD.IADD R25, R14, 0x1, R28 ;  /* 0x000000010e197824 */ /* 0x000fc800078e021c */
[----:B------:R-:W-:-:S08]  /*0b50*/  IMAD.WIDE R24, R25, 0x4, R26 ;  /* 0x0000000419187825 */ /* 0x000fd000078e021a */
[----:B------:R0:W3:Y:S02]  /*0b60*/  @P5 LDG.E.EL R39, desc[UR4][R24.64] ;  /* 0x0000000418275981 */ /* 0x0000e4000c2e1900 */
[----:B0-----:R-:W-:Y:S02]  /*0b70*/  IADD3 R25, R17, R28, RZ ;  /* 0x0000001c11197210 */ /* 0x001fe40007ffe0ff */
[----:B------:R-:W-:-:S03]  /*0b80*/  MOV R28, RZ ;  /* 0x000000ff001c7202 */ /* 0x000fc60000000f00 */
[----:B------:R-:W-:-:S05]  /*0b90*/  IMAD.WIDE R24, R25, 0x4, R26 ;  /* 0x0000000419187825 */ /* 0x000fca00078e021a */
[----:B------:R0:W3:Y:S01]  /*0ba0*/  @P5 LDG.E.EL R28, desc[UR4][R24.64] ;  /* 0x00000004181c5981 */ /* 0x0000e2000c2e1900 */
[----:B------:R-:W-:Y:S01]  /*0bb0*/  FADD R50, R22, R50 ;  /* 0x0000003216327221 */ /* 0x000fe20000000000 */
[----:B------:R-:W-:Y:S01]  /*0bc0*/  IADD3 R22, R0, 0xf, RZ ;  /* 0x0000000f00167810 */ /* 0x000fe20007ffe0ff */
[----:B0-----:R-:W-:Y:S01]  /*0bd0*/  FADD R24, R21, R32 ;  /* 0x0000002015187221 */ /* 0x001fe20000000000 */
[----:B------:R-:W-:Y:S01]  /*0be0*/  IMAD.IADD R21, R14, 0x1, R20 ;  /* 0x000000010e157824 */ /* 0x000fe200078e0214 */
[----:B------:R-:W-:-:S03]  /*0bf0*/  HFMA2.MMA R32, -RZ, RZ, 0, 0 ;  /* 0x00000000ff207435 */ /* 0x000fc600000001ff */
[----:B------:R-:W-:Y:S01]  /*0c00*/  IMAD.WIDE R46, R21, 0x4, R26 ;  /* 0x00000004152e7825 */ /* 0x000fe200078e021a */
[----:B------:R-:W-:Y:S02]  /*0c10*/  IADD3 R21, R17, R20, RZ ;  /* 0x0000001411157210 */ /* 0x000fe40007ffe0ff */
[----:B------:R-:W-:Y:S01]  /*0c20*/  ISETP.LT.U32.AND P0, PT, R22, 0x10f, P0 ;  /* 0x0000010f1600780c */ /* 0x000fe20000701070 */
[----:B------:R-:W-:Y:S02]  /*0c30*/  IMAD.MOV.U32 R23, RZ, RZ, RZ ;  /* 0x000000ffff177224 */ /* 0x000fe400078e00ff */
[----:B------:R-:W-:Y:S01]  /*0c40*/  FADD R19, R24, R19 ;  /* 0x0000001318137221 */ /* 0x000fe20000000000 */
[----:B------:R-:W-:Y:S01]  /*0c50*/  IMAD.WIDE R20, R21, 0x4, R26 ;  /* 0x0000000415147825 */ /* 0x000fe200078e021a */
[----:B------:R-:W-:Y:S01]  /*0c60*/  IADD3 R24, R48, -0x1, RZ ;  /* 0xffffffff30187810 */ /* 0x000fe20007ffe0ff */
[----:B------:R0:W3:Y:S02]  /*0c70*/  @P5 LDG.E.EL R32, desc[UR4][R46.64] ;  /* 0x000000042e205981 */ /* 0x0000e4000c2e1900 */
[----:B------:R-:W-:-:S02]  /*0c80*/  FADD R52, R35, R52 ;  /* 0x0000003423347221 */ /* 0x000fc40000000000 */
[----:B------:R1:W3:Y:S01]  /*0c90*/  @P5 LDG.E.EL R23, desc[UR4][R20.64] ;  /* 0x0000000414175981 */ /* 0x0002e2000c2e1900 */
[----:B------:R-:W-:Y:S01]  /*0ca0*/  MOV R35, RZ ;  /* 0x000000ff00237202 */ /* 0x000fe20000000f00 */
[----:B------:R-:W-:Y:S01]  /*0cb0*/  FADD R18, R52, R18 ;  /* 0x0000001234127221 */ /* 0x000fe20000000000 */
[----:B0-----:R-:W-:Y:S01]  /*0cc0*/  IADD3 R47, R30, R24, RZ ;  /* 0x000000181e2f7210 */ /* 0x001fe20007ffe0ff */
[----:B------:R-:W-:-:S04]  /*0cd0*/  IMAD.MOV.U32 R52, RZ, RZ, RZ ;  /* 0x000000ffff347224 */ /* 0x000fc800078e00ff */
[----:B------:R-:W-:-:S04]  /*0ce0*/  IMAD.WIDE R46, R47, 0x4, R26 ;  /* 0x000000042f2e7825 */ /* 0x000fc800078e021a */
[----:B------:R-:W-:Y:S01]  /*0cf0*/  FADD R29, R29, R34 ;  /* 0x000000221d1d7221 */ /* 0x000fe20000000000 */
[----:B------:R-:W-:Y:S02]  /*0d00*/  MOV R34, RZ ;  /* 0x000000ff00227202 */ /* 0x000fe40000000f00 */
[----:B--2---:R-:W-:Y:S02]  /*0d10*/  SEL R25, R41, RZ, P6 ;  /* 0x000000ff29197207 */ /* 0x004fe40003000000 */
[----:B-----5:R-:W-:Y:S02]  /*0d20*/  SEL R37, R37, RZ, P6 ;  /* 0x000000ff25257207 */ /* 0x020fe40003000000 */
[----:B------:R-:W-:Y:S01]  /*0d30*/  ISETP.LT.AND P6, PT, R8, 0xc, P0 ;  /* 0x0000000c0800780c */ /* 0x000fe200007c1270 */
[----:B------:R-:W-:-:S04]  /*0d40*/  IMAD.IADD R41, R49, 0x1, R24 ;  /* 0x0000000131297824 */ /* 0x000fc800078e0218 */
[----:B-1----:R-:W-:-:S08]  /*0d50*/  IMAD.WIDE R20, R41, 0x4, R26 ;  /* 0x0000000429147825 */ /* 0x002fd000078e021a */
[----:B------:R0:W2:Y:S01]  /*0d60*/  @P6 LDG.E.EL R35, desc[UR4][R20.64] ;  /* 0x0000000414236981 */ /* 0x0000a2000c2e1900 */
[----:B------:R-:W-:Y:S01]  /*0d70*/  HFMA2.MMA R41, -RZ, RZ, 0, 0 ;  /* 0x00000000ff297435 */ /* 0x000fe200000001ff */
[----:B0-----:R-:W-:Y:S02]  /*0d80*/  IADD3 R21, R51, R24, RZ ;  /* 0x0000001833157210 */ /* 0x001fe40007ffe0ff */
[----:B----4-:R-:W-:Y:S02]  /*0d90*/  SEL R42, R42, RZ, P3 ;  /* 0x000000ff2a2a7207 */ /* 0x010fe40001800000 */
[----:B---3--:R-:W-:Y:S02]  /*0da0*/  SEL R38, R38, RZ, P3 ;  /* 0x000000ff26267207 */ /* 0x008fe40001800000 */
[----:B------:R-:W-:Y:S02]  /*0db0*/  ISETP.LT.AND P3, PT, R5, 0xc, P0 ;  /* 0x0000000c0500780c */ /* 0x000fe40000761270 */
[----:B------:R-:W-:-:S02]  /*0dc0*/  SEL R43, R43, RZ, P2 ;  /* 0x000000ff2b2b7207 */ /* 0x000fc40001000000 */
[----:B------:R-:W-:Y:S01]  /*0dd0*/  ISETP.LT.AND P2, PT, R3, 0xc, P0 ;  /* 0x0000000c0300780c */ /* 0x000fe20000741270 */
[----:B------:R-:W-:-:S08]  /*0de0*/  IMAD.WIDE R20, R21, 0x4, R26 ;  /* 0x0000000415147825 */ /* 0x000fd000078e021a */
[----:B------:R-:W3:Y:S04]  /*0df0*/  @P3 LDG.E.EL R41, desc[UR4][R20.64] ;  /* 0x0000000414293981 */ /* 0x000ee8000c2e1900 */
[----:B------:R0:W4:Y:S01]  /*0e00*/  @P2 LDG.E.EL R52, desc[UR4][R46.64] ;  /* 0x000000042e342981 */ /* 0x000122000c2e1900 */
[----:B------:R-:W-:Y:S01]  /*0e10*/  SEL R36, R36, RZ, P4 ;  /* 0x000000ff24247207 */ /* 0x000fe20002000000 */
[----:B0-----:R-:W-:-:S04]  /*0e20*/  IMAD.IADD R47, R31, 0x1, R24 ;  /* 0x000000011f2f7824 */ /* 0x001fc800078e0218 */
[----:B------:R-:W-:Y:S01]  /*0e30*/  IMAD.WIDE R46, R47, 0x4, R26 ;  /* 0x000000042f2e7825 */ /* 0x000fe200078e021a */
[----:B------:R-:W-:Y:S02]  /*0e40*/  SEL R45, R45, RZ, P4 ;  /* 0x000000ff2d2d7207 */ /* 0x000fe40002000000 */
[----:B------:R-:W-:-:S13]  /*0e50*/  ISETP.LT.AND P4, PT, R2, 0xc, P0 ;  /* 0x0000000c0200780c */ /* 0x000fda0000781270 */
[----:B------:R0:W5:Y:S01]  /*0e60*/  @P4 LDG.E.EL R34, desc[UR4][R46.64] ;  /* 0x000000042e224981 */ /* 0x000162000c2e1900 */
[----:B------:R-:W-:Y:S02]  /*0e70*/  SEL R39, R39, RZ, P5 ;  /* 0x000000ff27277207 */ /* 0x000fe40002800000 */
[----:B------:R-:W-:Y:S01]  /*0e80*/  IADD3 R21, R33, R24, RZ ;  /* 0x0000001821157210 */ /* 0x000fe20007ffe0ff */
[----:B------:R-:W-:Y:S01]  /*0e90*/  FADD R25, R40, R25 ;  /* 0x0000001928197221 */ /* 0x000fe20000000000 */
[----:B------:R-:W-:-:S03]  /*0ea0*/  IMAD.MOV.U32 R40, RZ, RZ, RZ ;  /* 0x000000ffff287224 */ /* 0x000fc600078e00ff */
[----:B------:R-:W-:Y:S01]  /*0eb0*/  IMAD.WIDE R20, R21, 0x4, R26 ;  /* 0x0000000415147825 */ /* 0x000fe200078e021a */
[----:B------:R-:W-:-:S03]  /*0ec0*/  SEL R28, R28, RZ, P5 ;  /* 0x000000ff1c1c7207 */ /* 0x000fc60002800000 */
[----:B------:R-:W-:Y:S01]  /*0ed0*/  FADD R37, R25, R37 ;  /* 0x0000002519257221 */ /* 0x000fe20000000000 */
[----:B------:R-:W-:Y:S01]  /*0ee0*/  IADD3 R25, R53, R24, RZ ;  /* 0x0000001835197210 */ /* 0x000fe20007ffe0ff */
[----:B0-----:R-:W-:Y:S01]  /*0ef0*/  HFMA2.MMA R47, -RZ, RZ, 0, 0 ;  /* 0x00000000ff2f7435 */ /* 0x001fe200000001ff */
[----:B------:R-:W-:Y:S02]  /*0f00*/  SEL R32, R32, RZ, P5 ;  /* 0x000000ff20207207 */ /* 0x000fe40002800000 */
[----:B------:R-:W-:Y:S02]  /*0f10*/  SEL R23, R23, RZ, P5 ;  /* 0x000000ff17177207 */ /* 0x000fe40002800000 */
[----:B------:R-:W-:-:S13]  /*0f20*/  ISETP.LT.AND P5, PT, R9, 0xc, P0 ;  /* 0x0000000c0900780c */ /* 0x000fda00007a1270 */
[----:B------:R0:W5:Y:S02]  /*0f30*/  @P5 LDG.E.EL R40, desc[UR4][R20.64] ;  /* 0x0000000414285981 */ /* 0x000164000c2e1900 */
[----:B0-----:R-:W-:-:S04]  /*0f40*/  IMAD.WIDE R20, R25, 0x4, R26 ;  /* 0x0000000419147825 */ /* 0x001fc800078e021a */
[----:B------:R-:W-:Y:S02]  /*0f50*/  IMAD.IADD R25, R14, 0x1, R24 ;  /* 0x000000010e197824 */ /* 0x000fe400078e0218 */
[----:B------:R-:W-:Y:S01]  /*0f60*/  FADD R44, R29, R44 ;  /* 0x0000002c1d2c7221 */ /* 0x000fe20000000000 */
[----:B------:R-:W-:Y:S01]  /*0f70*/  MOV R46, RZ ;  /* 0x000000ff002e7202 */ /* 0x000fe20000000f00 */
[----:B------:R-:W-:Y:S01]  /*0f80*/  IMAD.MOV.U32 R29, RZ, RZ, RZ ;  /* 0x000000ffff1d7224 */ /* 0x000fe200078e00ff */
[----:B------:R-:W-:Y:S01]  /*0f90*/  ISETP.LT.U32.AND P1, PT, R22, 0x10f, P1 ;  /* 0x0000010f1600780c */ /* 0x000fe20000f21070 */
[----:B------:R-:W-:Y:S01]  /*0fa0*/  FADD R43, R43, R38 ;  /* 0x000000262b2b7221 */ /* 0x000fe20000000000 */
[----:B------:R-:W-:-:S03]  /*0fb0*/  IADD3 R38, R49, R48, RZ ;  /* 0x0000003031267210 */ /* 0x000fc60007ffe0ff */
[----:B------:R-:W-:Y:S01]  /*0fc0*/  FADD R42, R43, R42 ;  /* 0x0000002a2b2a7221 */ /* 0x000fe20000000000 */
[----:B------:R-:W-:Y:S01]  /*0fd0*/  MOV R43, RZ ;  /* 0x000000ff002b7202 */ /* 0x000fe20000000f00 */
[----:B------:R-:W-:Y:S01]  /*0fe0*/  HFMA2.MMA R22, -RZ, RZ, 0, 0 ;  /* 0x00000000ff167435 */ /* 0x000fe200000001ff */
[----:B------:R-:W-:Y:S01]  /*0ff0*/  FADD R39, R36, R39 ;  /* 0x0000002724277221 */ /* 0x000fe20000000000 */
[----:B------:R-:W-:-:S03]  /*1000*/  IADD3 R36, R48, 0x1, RZ ;  /* 0x0000000130247810 */ /* 0x000fc60007ffe0ff */
[----:B------:R-:W-:Y:S01]  /*1010*/  FADD R32, R39, R32 ;  /* 0x0000002027207221 */ /* 0x000fe20000000000 */
[----:B------:R-:W-:Y:S01]  /*1020*/  IADD3 R39, R30, R36, RZ ;  /* 0x000000241e277210 */ /* 0x000fe20007ffe0ff */
[----:B------:R-:W-:Y:S01]  /*1030*/  FADD R28, R45, R28 ;  /* 0x0000001c2d1c7221 */ /* 0x000fe20000000000 */
[----:B------:R-:W-:-:S03]  /*1040*/  IMAD.MOV.U32 R45, RZ, RZ, RZ ;  /* 0x000000ffff2d7224 */ /* 0x000fc600078e00ff */
[----:B------:R-:W-:Y:S01]  /*1050*/  FADD R23, R28, R23 ;  /* 0x000000171c177221 */ /* 0x000fe20000000000 */
[----:B------:R-:W-:Y:S02]  /*1060*/  MOV R28, RZ ;  /* 0x000000ff001c7202 */ /* 0x000fe40000000f00 */
[----:B--2---:R-:W-:Y:S02]  /*1070*/  SEL R35, R35, RZ, P6 ;  /* 0x000000ff23237207 */ /* 0x004fe40003000000 */
[----:B------:R-:W-:Y:S02]  /*1080*/  ISETP.LT.AND P6, PT, R7, 0xc, P0 ;  /* 0x0000000c0700780c */ /* 0x000fe400007c1270 */
[----:B------:R-:W-:-:S11]  /*1090*/  ISETP.EQ.U32.AND P0, PT, R12, 0x1, P0 ;  /* 0x000000010c00780c */ /* 0x000fd60000702070 */
[----:B------:R0:W2:Y:S02]  /*10a0*/  @P6 LDG.E.EL R47, desc[UR4][R20.64] ;  /* 0x00000004142f6981 */ /* 0x0000a4000c2e1900 */
[----:B0-----:R-:W-:Y:S01]  /*10b0*/  IMAD.WIDE R20, R25, 0x4, R26 ;  /* 0x0000000419147825 */ /* 0x001fe200078e021a */
[----:B------:R-:W-:-:S04]  /*10c0*/  IADD3 R25, R17, R24, RZ ;  /* 0x0000001811197210 */ /* 0x000fc80007ffe0ff */
[----:B------:R-:W2:Y:S01]  /*10d0*/  @P0 LDG.E.EL R46, desc[UR4][R20.64] ;  /* 0x00000004142e0981 */ /* 0x000ea2000c2e1900 */
[----:B------:R-:W-:-:S05]  /*10e0*/  IMAD.WIDE R24, R25, 0x4, R26 ;  /* 0x0000000419187825 */ /* 0x000fca00078e021a */
[----:B------:R0:W2:Y:S01]  /*10f0*/  @P0 LDG.E.EL R29, desc[UR4][R24.64] ;  /* 0x00000004181d0981 */ /* 0x0000a2000c2e1900 */
[----:B---3--:R-:W-:Y:S02]  /*1100*/  SEL R41, R41, RZ, P3 ;  /* 0x000000ff29297207 */ /* 0x008fe40001800000 */
[----:B------:R-:W-:Y:S02]  /*1110*/  ISETP.LT.AND P3, PT, R3, 0xc, P1 ;  /* 0x0000000c0300780c */ /* 0x000fe40000f61270 */
[----:B----4-:R-:W-:Y:S02]  /*1120*/  SEL R52, R52, RZ, P2 ;  /* 0x000000ff34347207 */ /* 0x010fe40001000000 */
[----:B------:R-:W-:Y:S01]  /*1130*/  ISETP.LT.AND P2, PT, R8, 0xc, P1 ;  /* 0x0000000c0800780c */ /* 0x000fe20000f41270 */
[----:B0-----:R-:W-:-:S04]  /*1140*/  IMAD.IADD R25, R48, 0x1, R30 ;  /* 0x0000000130197824 */ /* 0x001fc800078e021e */
[----:B------:R-:W-:-:S04]  /*1150*/  IMAD.WIDE R24, R25, 0x4, R26 ;  /* 0x0000000419187825 */ /* 0x000fc800078e021a */
[----:B------:R-:W-:Y:S01]  /*1160*/  IMAD.WIDE R20, R38, 0x4, R26 ;  /* 0x0000000426147825 */ /* 0x000fe200078e021a */
[----:B------:R-:W3:Y:S01]  /*1170*/  @P3 LDG.E.EL R43, desc[UR4][R24.64] ;  /* 0x00000004182b3981 */ /* 0x000ee2000c2e1900 */
[----:B------:R-:W-:-:S03]  /*1180*/  HFMA2.MMA R38, -RZ, RZ, 0, 0 ;  /* 0x00000000ff267435 */ /* 0x000fc600000001ff */
[----:B------:R0:W4:Y:S02]  /*1190*/  @P2 LDG.E.EL R22, desc[UR4][R20.64] ;  /* 0x0000000414162981 */ /* 0x000124000c2e1900 */
[----:B0-----:R-:W-:-:S04]  /*11a0*/  IMAD.IADD R21, R49, 0x1, R36 ;  /* 0x0000000131157824 */ /* 0x001fc800078e0224 */
[----:B------:R-:W-:-:S04]  /*11b0*/  IMAD.WIDE R20, R21, 0x4, R26 ;  /* 0x0000000415147825 */ /* 0x000fc800078e021a */
[----:B------:R-:W-:Y:S01]  /*11c0*/  IMAD.WIDE R24, R39, 0x4, R26 ;  /* 0x0000000427187825 */ /* 0x000fe200078e021a */
[----:B------:R0:W4:Y:S01]  /*11d0*/  @P2 LDG.E.EL R38, desc[UR4][R20.64] ;  /* 0x0000000414262981 */ /* 0x000122000c2e1900 */
[----:B-----5:R-:W-:Y:S02]  /*11e0*/  SEL R34, R34, RZ, P4 ;  /* 0x000000ff22227207 */ /* 0x020fe40002000000 */
[----:B------:R-:W-:Y:S01]  /*11f0*/  ISETP.LT.AND P4, PT, R5, 0xc, P1 ;  /* 0x0000000c0500780c */ /* 0x000fe20000f81270 */
[----:B------:R1:W5:Y:S01]  /*1200*/  @P3 LDG.E.EL R45, desc[UR4][R24.64] ;  /* 0x00000004182d3981 */ /* 0x000362000c2e1900 */
[----:B------:R-:W-:Y:S01]  /*1210*/  IADD3 R39, R48, R51, RZ ;  /* 0x0000003330277210 */ /* 0x000fe20007ffe0ff */
[----:B------:R-:W-:Y:S01]  /*1220*/  FADD R50, R50, R35 ;  /* 0x0000002332327221 */ /* 0x000fe20000000000 */
[----:B------:R-:W-:-:S03]  /*1230*/  IMAD.IADD R35, R51, 0x1, R36 ;  /* 0x0000000133237824 */ /* 0x000fc600078e0224 */
[----:B0-----:R-:W-:Y:S01]  /*1240*/  IMAD.WIDE R20, R39, 0x4, R26 ;  /* 0x0000000427147825 */ /* 0x001fe200078e021a */
[----:B------:R-:W-:-:S03]  /*1250*/  HFMA2.MMA R39, -RZ, RZ, 0, 0 ;  /* 0x00000000ff277435 */ /* 0x000fc600000001ff */
[----:B-1----:R-:W-:Y:S02]  /*1260*/  IMAD.WIDE R24, R35, 0x4, R26 ;  /* 0x0000000423187825 */ /* 0x002fe400078e021a */
[----:B------:R0:W4:Y:S05]  /*1270*/  @P4 LDG.E.EL R28, desc[UR4][R20.64] ;  /* 0x00000004141c4981 */ /* 0x00012a000c2e1900 */
[----:B------:R1:W4:Y:S01]  /*1280*/  @P4 LDG.E.EL R39, desc[UR4][R24.64] ;  /* 0x0000000418274981 */ /* 0x000322000c2e1900 */
[----:B------:R-:W-:Y:S01]  /*1290*/  FADD R19, R19, R52 ;  /* 0x0000003413137221 */ /* 0x000fe20000000000 */
[----:B------:R-:W-:Y:S01]  /*12a0*/  IADD3 R52, R48, R31, RZ ;  /* 0x0000001f30347210 */ /* 0x000fe20007ffe0ff */
[----:B------:R-:W-:-:S04]  /*12b0*/  IMAD.MOV.U32 R35, RZ, RZ, RZ ;  /* 0x000000ffff237224 */ /* 0x000fc800078e00ff */
[----:B0-----:R-:W-:Y:S01]  /*12c0*/  IMAD.WIDE R20, R52, 0x4, R26 ;  /* 0x0000000434147825 */ /* 0x001fe200078e021a */
[----:B------:R-:W-:-:S03]  /*12d0*/  IADD3 R52, R31, R36, RZ ;  /* 0x000000241f347210 */ /* 0x000fc60007ffe0ff */
[----:B------:R-:W-:Y:S02]  /*12e0*/  FADD R41, R18, R41 ;  /* 0x0000002912297221 */ /* 0x000fe40000000000 */
[----:B-1----:R-:W-:Y:S01]  /*12f0*/  IMAD.WIDE R24, R52, 0x4, R26 ;  /* 0x0000000434187825 */ /* 0x002fe200078e021a */
[----:B------:R-:W-:-:S03]  /*1300*/  MOV R18, RZ ;  /* 0x000000ff00127202 */ /* 0x000fc60000000f00 */
[----:B------:R-:W-:Y:S02]  /*1310*/  IMAD.IADD R52, R48, 0x1, R33 ;  /* 0x0000000130347824 */ /* 0x000fe400078e0221 */
[----:B------:R-:W-:Y:S01]  /*1320*/  FADD R34, R44, R34 ;  /* 0x000000222c227221 */ /* 0x000fe20000000000 */
[----:B------:R-:W-:Y:S01]  /*1330*/  HFMA2.MMA R44, -RZ, RZ, 0, 0 ;  /* 0x00000000ff2c7435 */ /* 0x000fe200000001ff */
[----:B------:R-:W-:Y:S02]  /*1340*/  SEL R40, R40, RZ, P5 ;  /* 0x000000ff28287207 */ /* 0x000fe40002800000 */
[----:B------:R-:W-:-:S03]  /*1350*/  ISETP.LT.AND P5, PT, R2, 0xc, P1 ;  /* 0x0000000c0200780c */ /* 0x000fc60000fa1270 */
[----:B------:R-:W-:Y:S01]  /*1360*/  FADD R37, R37, R40 ;  /* 0x0000002825257221 */ /* 0x000fe20000000000 */
[----:B------:R-:W-:-:S09]  /*1370*/  IMAD.MOV.U32 R40, RZ, RZ, RZ ;  /* 0x000000ffff287224 */ /* 0x000fd200078e00ff */
[----:B------:R0:W4:Y:S04]  /*1380*/  @P5 LDG.E.EL R35, desc[UR4][R20.64] ;  /* 0x0000000414235981 */ /* 0x000128000c2e1900 */
[----:B------:R1:W4:Y:S01]  /*1390*/  @P5 LDG.E.EL R18, desc[UR4][R24.64] ;  /* 0x0000000418125981 */ /* 0x000322000c2e1900 */
[----:B0-----:R-:W-:Y:S01]  /*13a0*/  IMAD.WIDE R20, R52, 0x4, R26 ;  /* 0x0000000434147825 */ /* 0x001fe200078e021a */
[----:B------:R-:W-:-:S05]  /*13b0*/  IADD3 R52, R33, R36, RZ ;  /* 0x0000002421347210 */ /* 0x000fca0007ffe0ff */
[----:B-1----:R-:W-:Y:S01]  /*13c0*/  IMAD.WIDE R24, R52, 0x4, R26 ;  /* 0x0000000434187825 */ /* 0x002fe200078e021a */
[----:B--2---:R-:W-:Y:S02]  /*13d0*/  SEL R47, R47, RZ, P6 ;  /* 0x000000ff2f2f7207 */ /* 0x004fe40003000000 */
[----:B------:R-:W-:-:S03]  /*13e0*/  ISETP.LT.AND P6, PT, R9, 0xc, P1 ;  /* 0x0000000c0900780c */ /* 0x000fc60000fc1270 */
[----:B------:R-:W-:Y:S01]  /*13f0*/  FADD R42, R42, R47 ;  /* 0x0000002f2a2a7221 */ /* 0x000fe20000000000 */
[----:B------:R-:W-:Y:S02]  /*1400*/  IADD3 R47, R48, R53, RZ ;  /* 0x00000035302f7210 */ /* 0x000fe40007ffe0ff */
[----:B------:R-:W-:-:S07]  /*1410*/  SEL R46, R46, RZ, P0 ;  /* 0x000000ff2e2e7207 */ /* 0x000fce0000000000 */
[----:B------:R0:W2:Y:S04]  /*1420*/  @P6 LDG.E.EL R44, desc[UR4][R20.64] ;  /* 0x00000004142c6981 */ /* 0x0000a8000c2e1900 */
[----:B------:R1:W2:Y:S01]  /*1430*/  @P6 LDG.E.EL R40, desc[UR4][R24.64] ;  /* 0x0000000418286981 */ /* 0x0002a2000c2e1900 */
[----:B------:R-:W-:Y:S02]  /*1440*/  SEL R52, R29, RZ, P0 ;  /* 0x000000ff1d347207 */ /* 0x000fe40000000000 */
[----:B------:R-:W-:Y:S01]  /*1450*/  ISETP.LT.AND P0, PT, R7, 0xc, P1 ;  /* 0x0000000c0700780c */ /* 0x000fe20000f01270 */
[----:B0-----:R-:W-:-:S04]  /*1460*/  IMAD.WIDE R20, R47, 0x4, R26 ;  /* 0x000000042f147825 */ /* 0x001fc800078e021a */
[----:B------:R-:W-:Y:S01]  /*1470*/  FADD R32, R32, R46 ;  /* 0x0000002e20207221 */ /* 0x000fe20000000000 */
[----:B------:R-:W-:Y:S01]  /*1480*/  IMAD.IADD R47, R53, 0x1, R36 ;  /* 0x00000001352f7824 */ /* 0x000fe200078e0224 */
[----:B-1----:R-:W-:-:S03]  /*1490*/  CS2R R24, SRZ ;  /* 0x0000000000187805 */ /* 0x002fc6000001ff00 */
[----:B------:R-:W-:Y:S01]  /*14a0*/  IMAD.WIDE R46, R47, 0x4, R26 ;  /* 0x000000042f2e7825 */ /* 0x000fe200078e021a */
[----:B------:R-:W-:Y:S02]  /*14b0*/  ISETP.EQ.U32.AND P1, PT, R12, 0x1, P1 ;  /* 0x000000010c00780c */ /* 0x000fe40000f22070 */
[----:B------:R-:W-:Y:S02]  /*14c0*/  MOV R29, RZ ;  /* 0x000000ff001d7202 */ /* 0x000fe40000000f00 */
[----:B------:R0:W2:Y:S04]  /*14d0*/  @P0 LDG.E.EL R25, desc[UR4][R46.64] ;  /* 0x000000042e190981 */ /* 0x0000a8000c2e1900 */
[----:B------:R1:W2:Y:S01]  /*14e0*/  @P0 LDG.E.EL R29, desc[UR4][R20.64] ;  /* 0x00000004141d0981 */ /* 0x0002a2000c2e1900 */
[----:B0-----:R-:W-:Y:S01]  /*14f0*/  FADD R46, R23, R52 ;  /* 0x00000034172e7221 */ /* 0x001fe20000000000 */
[----:B------:R-:W-:-:S02]  /*1500*/  IADD3 R23, R14, R36, RZ ;  /* 0x000000240e177210 */ /* 0x000fc40007ffe0ff */
[----:B---3--:R-:W-:-:S03]  /*1510*/  SEL R52, R43, RZ, P3 ;  /* 0x000000ff2b347207 */ /* 0x008fc60001800000 */
[----:B-1----:R-:W-:Y:S01]  /*1520*/  IMAD.WIDE R20, R23, 0x4, R26 ;  /* 0x0000000417147825 */ /* 0x002fe200078e021a */
[----:B------:R-:W-:-:S03]  /*1530*/  IADD3 R23, R17, R36, RZ ;  /* 0x0000002411177210 */ /* 0x000fc60007ffe0ff */
[----:B------:R-:W-:Y:S01]  /*1540*/  FADD R52, R19, R52 ;  /* 0x0000003413347221 */ /* 0x000fe20000000000 */
[----:B------:R-:W-:Y:S01]  /*1550*/  IMAD.MOV.U32 R36, RZ, RZ, RZ ;  /* 0x000000ffff247224 */ /* 0x000fe200078e00ff */
[----:B------:R0:W3:Y:S01]  /*1560*/  @P1 LDG.E.EL R24, desc[UR4][R20.64] ;  /* 0x0000000414181981 */ /* 0x0000e2000c2e1900 */
[----:B------:R-:W-:Y:S01]  /*1570*/  IMAD.IADD R19, R48, 0x1, R17 ;  /* 0x0000000130137824 */ /* 0x000fe200078e0211 */
[----:B------:R-:W-:Y:S01]  /*1580*/  MOV R43, RZ ;  /* 0x000000ff002b7202 */ /* 0x000fe20000000f00 */
[----:B0-----:R-:W-:-:S05]  /*1590*/  IMAD.WIDE R20, R23, 0x4, R26 ;  /* 0x0000000417147825 */ /* 0x001fca00078e021a */
[----:B------:R0:W3:Y:S02]  /*15a0*/  @P1 LDG.E.EL R36, desc[UR4][R20.64] ;  /* 0x0000000414241981 */ /* 0x0000e4000c2e1900 */
[----:B0-----:R-:W-:Y:S01]  /*15b0*/  IMAD.WIDE R20, R19, 0x4, R26 ;  /* 0x0000000413147825 */ /* 0x001fe200078e021a */
[----:B------:R-:W-:-:S04]  /*15c0*/  SHF.L.U32 R19, R11, 0x1, RZ ;  /* 0x000000010b137819 */ /* 0x000fc800000006ff */
[----:B------:R4:W3:Y:S01]  /*15d0*/  @P1 LDG.E.EL R43, desc[UR4][R20.64] ;  /* 0x00000004142b1981 */ /* 0x0008e2000c2e1900 */
[----:B-----5:R-:W-:Y:S02]  /*15e0*/  SEL R45, R45, RZ, P3 ;  /* 0x000000ff2d2d7207 */ /* 0x020fe40001800000 */
[----:B----4-:R-:W-:Y:S01]  /*15f0*/  SEL R21, R38, RZ, P2 ;  /* 0x000000ff26157207 */ /* 0x010fe20001000000 */
[----:B------:R-:W-:Y:S01]  /*1600*/  VIADD R38, R19, 0x1 ;  /* 0x0000000113267836 */ /* 0x000fe20000000000 */
[----:B------:R-:W-:-:S04]  /*1610*/  SEL R23, R22, RZ, P2 ;  /* 0x000000ff16177207 */ /* 0x000fc80001000000 */
[----:B------:R-:W-:Y:S01]  /*1620*/  ISETP.GE.AND P3, PT, R38, 0x20, PT ;  /* 0x000000202600780c */ /* 0x000fe20003f66270 */
[----:B------:R-:W-:-:S03]  /*1630*/  FADD R50, R50, R23 ;  /* 0x0000001732327221 */ /* 0x000fc60000000000 */
[----:B------:R-:W-:Y:S01]  /*1640*/  ISETP.GT.AND P3, PT, R0, -0x10, !P3 ;  /* 0xfffffff00000780c */ /* 0x000fe20005f64270 */
[----:B------:R-:W-:Y:S01]  /*1650*/  HFMA2.MMA R47, -RZ, RZ, 0, 0 ;  /* 0x00000000ff2f7435 */ /* 0x000fe200000001ff */
[----:B------:R-:W-:Y:S02]  /*1660*/  IADD3 R23, R48, R14, RZ ;  /* 0x0000000e30177210 */ /* 0x000fe40007ffe0ff */
[----:B------:R-:W-:Y:S02]  /*1670*/  ISETP.GT.AND P2, PT, R4, RZ, P3 ;  /* 0x000000ff0400720c */ /* 0x000fe40001f44270 */
[----:B------:R-:W-:Y:S01]  /*1680*/  SEL R28, R28, RZ, P4 ;  /* 0x000000ff1c1c7207 */ /* 0x000fe20002000000 */
[----:B------:R-:W-:Y:S01]  /*1690*/  IMAD.WIDE R22, R23, 0x4, R26 ;  /* 0x0000000417167825 */ /* 0x000fe200078e021a */
[----:B------:R-:W-:-:S03]  /*16a0*/  ISETP.LT.AND P2, PT, R0, 0x100, P2 ;  /* 0x000001000000780c */ /* 0x000fc60001741270 */
[----:B------:R-:W-:Y:S01]  /*16b0*/  FADD R38, R50, R21 ;  /* 0x0000001532267221 */ /* 0x000fe20000000000 */
[----:B------:R-:W-:Y:S01]  /*16c0*/  SEL R50, R39, RZ, P4 ;  /* 0x000000ff27327207 */ /* 0x000fe20002000000 */
[----:B------:R-:W-:Y:S01]  /*16d0*/  FADD R41, R41, R28 ;  /* 0x0000001c29297221 */ /* 0x000fe20000000000 */
[----:B------:R-:W-:Y:S01]  /*16e0*/  IADD3 R28, R48, 0x1f, RZ ;  /* 0x0000001f301c7810 */ /* 0x000fe20007ffe0ff */
[----:B------:R0:W4:Y:S01]  /*16f0*/  @P1 LDG.E.EL R47, desc[UR4][R22.64] ;  /* 0x00000004162f1981 */ /* 0x000122000c2e1900 */
[----:B------:R-:W-:Y:S01]  /*1700*/  ISETP.LT.AND P4, PT, R8, 0xc, P2 ;  /* 0x0000000c0800780c */ /* 0x000fe20001781270 */
[----:B------:R-:W-:Y:S01]  /*1710*/  IMAD.MOV.U32 R39, RZ, RZ, RZ ;  /* 0x000000ffff277224 */ /* 0x000fe200078e00ff */
[----:B0-----:R-:W-:-:S05]  /*1720*/  IADD3 R23, R49, R28, RZ ;  /* 0x0000001c31177210 */ /* 0x001fca0007ffe0ff */
[----:B------:R-:W-:-:S06]  /*1730*/  IMAD.WIDE R22, R23, 0x4, R26 ;  /* 0x0000000417167825 */ /* 0x000fcc00078e021a */
[----:B------:R0:W5:Y:S01]  /*1740*/  @P4 LDG.E.EL R39, desc[UR4][R22.64] ;  /* 0x0000000416274981 */ /* 0x000162000c2e1900 */
[----:B------:R-:W-:Y:S02]  /*1750*/  SEL R35, R35, RZ, P5 ;  /* 0x000000ff23237207 */ /* 0x000fe40002800000 */
[----:B------:R-:W-:Y:S02]  /*1760*/  SEL R18, R18, RZ, P5 ;  /* 0x000000ff12127207 */ /* 0x000fe40002800000 */
[----:B------:R-:W-:Y:S01]  /*1770*/  ISETP.LT.AND P5, PT, R3, 0xc, P2 ;  /* 0x0000000c0300780c */ /* 0x000fe200017a1270 */
[----:B------:R-:W-:Y:S01]  /*1780*/  FADD R50, R41, R50 ;  /* 0x0000003229327221 */ /* 0x000fe20000000000 */
[----:B------:R-:W-:Y:S01]  /*1790*/  IADD3 R21, R30, R28, RZ ;  /* 0x0000001c1e157210 */ /* 0x000fe20007ffe0ff */
[----:B------:R-:W-:-:S04]  /*17a0*/  HFMA2.MMA R41, -RZ, RZ, 0, 0 ;  /* 0x00000000ff297435 */ /* 0x000fc800000001ff */
[----:B------:R-:W-:-:S04]  /*17b0*/  IMAD.WIDE R20, R21, 0x4, R26 ;  /* 0x0000000415147825 */ /* 0x000fc800078e021a */
[----:B------:R-:W-:Y:S02]  /*17c0*/  FADD R35, R34, R35 ;  /* 0x0000002322237221 */ /* 0x000fe40000000000 */
[----:B------:R1:W5:Y:S02]  /*17d0*/  @P5 LDG.E.EL R41, desc[UR4][R20.64] ;  /* 0x0000000414295981 */ /* 0x000364000c2e1900 */
[----:B------:R-:W-:Y:S01]  /*17e0*/  FADD R18, R35, R18 ;  /* 0x0000001223127221 */ /* 0x000fe20000000000 */
[----:B------:R-:W-:Y:S01]  /*17f0*/  IADD3 R35, R31, R28, RZ ;  /* 0x0000001c1f237210 */ /* 0x000fe20007ffe0ff */
[----:B0-----:R-:W-:Y:S02]  /*1800*/  IMAD.IADD R23, R51, 0x1, R28 ;  /* 0x0000000133177824 */ /* 0x001fe400078e021c */
[----:B------:R-:W-:Y:S02]  /*1810*/  FADD R52, R52, R45 ;  /* 0x0000002d34347221 */ /* 0x000fe40000000000 */
[----:B------:R-:W-:Y:S01]  /*1820*/  IMAD.WIDE R34, R35, 0x4, R26 ;  /* 0x0000000423227825 */ /* 0x000fe200078e021a */
[----:B------:R-:W-:-:S03]  /*1830*/  MOV R45, RZ ;  /* 0x000000ff002d7202 */ /* 0x000fc60000000f00 */
[----:B------:R-:W-:Y:S01]  /*1840*/  IMAD.WIDE R22, R23, 0x4, R26 ;  /* 0x0000000417167825 */ /* 0x000fe200078e021a */
[----:B--2---:R-:W-:Y:S02]  /*1850*/  SEL R44, R44, RZ, P6 ;  /* 0x000000ff2c2c7207 */ /* 0x004fe40003000000 */
[----:B------:R-:W-:Y:S02]  /*1860*/  SEL R40, R40, RZ, P6 ;  /* 0x000000ff28287207 */ /* 0x000fe40003000000 */
[----:B------:R-:W-:Y:S01]  /*1870*/  ISETP.LT.AND P6, PT, R5, 0xc, P2 ;  /* 0x0000000c0500780c */ /* 0x000fe200017c1270 */
[----:B-1----:R-:W-:Y:S01]  /*1880*/  FADD R20, R37, R44 ;  /* 0x0000002c25147221 */ /* 0x002fe20000000000 */
[----:B------:R-:W-:Y:S02]  /*1890*/  SEL R21, R25, RZ, P0 ;  /* 0x000000ff19157207 */ /* 0x000fe40000000000 */
[----:B------:R-:W-:-:S09]  /*18a0*/  SEL R29, R29, RZ, P0 ;  /* 0x000000ff1d1d7207 */ /* 0x000fd20000000000 */
[----:B------:R0:W2:Y:S01]  /*18b0*/  @P6 LDG.E.EL R45, desc[UR4][R22.64] ;  /* 0x00000004162d6981 */ /* 0x0000a2000c2e1900 */
[----:B------:R-:W-:Y:S01]  /*18c0*/  ISETP.LT.AND P0, PT, R2, 0xc, P2 ;  /* 0x0000000c0200780c */ /* 0x000fe20001701270 */
[----:B------:R-:W-:Y:S02]  /*18d0*/  IMAD.MOV.U32 R25, RZ, RZ, RZ ;  /* 0x000000ffff197224 */ /* 0x000fe400078e00ff */
[----:B------:R-:W-:Y:S01]  /*18e0*/  FADD R20, R20, R40 ;  /* 0x0000002814147221 */ /* 0x000fe20000000000 */
[----:B------:R-:W-:Y:S01]  /*18f0*/  MOV R40, RZ ;  /* 0x000000ff00287202 */ /* 0x000fe20000000f00 */
[----:B------:R-:W-:-:S08]  /*1900*/  HFMA2.MMA R37, -RZ, RZ, 0, 0 ;  /* 0x00000000ff257435 */ /* 0x000fd000000001ff */
[----:B------:R1:W2:Y:S01]  /*1910*/  @P0 LDG.E.EL R25, desc[UR4][R34.64] ;  /* 0x0000000422190981 */ /* 0x0002a2000c2e1900 */
[----:B---3--:R-:W-:Y:S02]  /*1920*/  SEL R24, R24, RZ, P1 ;  /* 0x000000ff18187207 */ /* 0x008fe40000800000 */
[----:B0-----:R-:W-:Y:S01]  /*1930*/  IADD3 R23, R33, R28, RZ ;  /* 0x0000001c21177210 */ /* 0x001fe20007ffe0ff */
[----:B-1----:R-:W-:-:S04]  /*1940*/  IMAD.IADD R35, R53, 0x1, R28 ;  /* 0x0000000135237824 */ /* 0x002fc800078e021c */
[----:B------:R-:W-:Y:S01]  /*1950*/  IMAD.WIDE R34, R35, 0x4, R26 ;  /* 0x0000000423227825 */ /* 0x000fe200078e021a */
[----:B------:R-:W-:-:S03]  /*1960*/  SEL R36, R36, RZ, P1 ;  /* 0x000000ff24247207 */ /* 0x000fc60000800000 */
[----:B------:R-:W-:Y:S01]  /*1970*/  IMAD.WIDE R22, R23, 0x4, R26 ;  /* 0x0000000417167825 */ /* 0x000fe200078e021a */
[----:B------:R-:W-:Y:S01]  /*1980*/  SEL R43, R43, RZ, P1 ;  /* 0x000000ff2b2b7207 */ /* 0x000fe20000800000 */
[----:B------:R-:W-:Y:S01]  /*1990*/  HFMA2.MMA R44, -RZ, RZ, 0, 0 ;  /* 0x00000000ff2c7435 */ /* 0x000fe200000001ff */
[----:B----4-:R-:W-:Y:S02]  /*19a0*/  SEL R47, R47, RZ, P1 ;  /* 0x000000ff2f2f7207 */ /* 0x010fe40000800000 */
[----:B------:R-:W-:-:S13]  /*19b0*/  ISETP.LT.AND P1, PT, R9, 0xc, P2 ;  /* 0x0000000c0900780c */ /* 0x000fda0001721270 */
[----:B------:R-:W3:Y:S01]  /*19c0*/  @P1 LDG.E.EL R37, desc[UR4][R22.64] ;  /* 0x0000000416251981 */ /* 0x000ee2000c2e1900 */
[----:B-----5:R-:W-:Y:S02]  /*19d0*/  SEL R39, R39, RZ, P4 ;  /* 0x000000ff27277207 */ /* 0x020fe40002000000 */
[----:B------:R-:W-:Y:S02]  /*19e0*/  ISETP.LT.AND P4, PT, R7, 0xc, P2 ;  /* 0x0000000c0700780c */ /* 0x000fe40001781270 */
[----:B------:R-:W-:-:S11]  /*19f0*/  ISETP.EQ.U32.AND P2, PT, R12, 0x1, P2 ;  /* 0x000000010c00780c */ /* 0x000fd60001742070 */
[----:B------:R0:W4:Y:S02]  /*1a00*/  @P4 LDG.E.EL R40, desc[UR4][R34.64] ;  /* 0x0000000422284981 */ /* 0x000124000c2e1900 */
[----:B0-----:R-:W-:Y:S01]  /*1a10*/  FADD R34, R42, R29 ;  /* 0x0000001d2a227221 */ /* 0x001fe20000000000 */
[----:B------:R-:W-:-:S05]  /*1a20*/  IADD3 R29, R14, R28, RZ ;  /* 0x0000001c0e1d7210 */ /* 0x000fca0007ffe0ff */
[----:B------:R-:W-:Y:S01]  /*1a30*/  IMAD.WIDE R22, R29, 0x4, R26 ;  /* 0x000000041d167825 */ /* 0x000fe200078e021a */
[----:B------:R-:W-:-:S03]  /*1a40*/  IADD3 R29, R17, R28, RZ ;  /* 0x0000001c111d7210 */ /* 0x000fc60007ffe0ff */
[----:B------:R-:W-:Y:S02]  /*1a50*/  IMAD.MOV.U32 R42, RZ, RZ, RZ ;  /* 0x000000ffff2a7224 */ /* 0x000fe400078e00ff */
[----:B------:R-:W-:-:S04]  /*1a60*/  IMAD.WIDE R28, R29, 0x4, R26 ;  /* 0x000000041d1c7825 */ /* 0x000fc800078e021a */
[----:B------:R0:W5:Y:S04]  /*1a70*/  @P2 LDG.E.EL R42, desc[UR4][R22.64] ;  /* 0x00000004162a2981 */ /* 0x000168000c2e1900 */
[----:B------:R1:W5:Y:S01]  /*1a80*/  @P2 LDG.E.EL R44, desc[UR4][R28.64] ;  /* 0x000000041c2c2981 */ /* 0x000362000c2e1900 */
[----:B------:R-:W-:Y:S01]  /*1a90*/  ISETP.GT.AND P3, PT, R4, -0x1, P3 ;  /* 0xffffffff0400780c */ /* 0x000fe20001f64270 */
[----:B------:R-:W-:Y:S01]  /*1aa0*/  FADD R47, R32, R47 ;  /* 0x0000002f202f7221 */ /* 0x000fe20000000000 */
[----:B------:R-:W-:Y:S02]  /*1ab0*/  VIADD R32, R48, 0x20 ;  /* 0x0000002030207836 */ /* 0x000fe40000000000 */
[----:B------:R-:W-:Y:S02]  /*1ac0*/  ISETP.LT.AND P3, PT, R0, 0x100, P3 ;  /* 0x000001000000780c */ /* 0x000fe40001f61270 */
[----:B------:R-:W-:-:S02]  /*1ad0*/  SEL R41, R41, RZ, P5 ;  /* 0x000000ff29297207 */ /* 0x000fc40002800000 */
[----:B------:R-:W-:Y:S01]  /*1ae0*/  ISETP.LT.AND P5, PT, R8, 0xc, P3 ;  /* 0x0000000c0800780c */ /* 0x000fe20001fa1270 */
[----:B0-----:R-:W-:Y:S01]  /*1af0*/  FADD R23, R47, R24 ;  /* 0x000000182f177221 */ /* 0x001fe20000000000 */
[----:B------:R-:W-:Y:S01]  /*1b00*/  IADD3 R35, R49, R32, RZ ;  /* 0x0000002031237210 */ /* 0x000fe20007ffe0ff */
[----:B------:R-:W-:Y:S01]  /*1b10*/  HFMA2.MMA R24, -RZ, RZ, 0, 0 ;  /* 0x00000000ff187435 */ /* 0x000fe200000001ff */
[----:B-1----:R-:W-:Y:S02]  /*1b20*/  IMAD.IADD R29, R30, 0x1, R32 ;  /* 0x000000011e1d7824 */ /* 0x002fe400078e0220 */
[----:B------:R-:W-:Y:S01]  /*1b30*/  FADD R21, R34, R21 ;  /* 0x0000001522157221 */ /* 0x000fe20000000000 */
[----:B------:R-:W-:Y:S01]  /*1b40*/  MOV R22, RZ ;  /* 0x000000ff00167202 */ /* 0x000fe20000000f00 */
[----:B------:R-:W-:Y:S01]  /*1b50*/  IMAD.WIDE R34, R35, 0x4, R26 ;  /* 0x0000000423227825 */ /* 0x000fe200078e021a */
[----:B------:R-:W-:-:S03]  /*1b60*/  IADD3 R47, R51, R32, RZ ;  /* 0x00000020332f7210 */ /* 0x000fc60007ffe0ff */
[----:B------:R-:W-:-:S04]  /*1b70*/  IMAD.WIDE R28, R29, 0x4, R26 ;  /* 0x000000041d1c7825 */ /* 0x000fc800078e021a */
[----:B------:R-:W-:Y:S01]  /*1b80*/  FADD R43, R46, R43 ;  /* 0x0000002b2e2b7221 */ /* 0x000fe20000000000 */
[----:B------:R0:W5:Y:S01]  /*1b90*/  @P5 LDG.E.EL R22, desc[UR4][R34.64] ;  /* 0x0000000422165981 */ /* 0x000162000c2e1900 */
[----:B------:R-:W-:-:S04]  /*1ba0*/  IMAD.WIDE R46, R47, 0x4, R26 ;  /* 0x000000042f2e7825 */ /* 0x000fc800078e021a */
[----:B------:R-:W-:Y:S01]  /*1bb0*/  FADD R38, R38, R39 ;  /* 0x0000002726267221 */ /* 0x000fe20000000000 */
[----:B------:R-:W-:Y:S01]  /*1bc0*/  HFMA2.MMA R39, -RZ, RZ, 0, 0 ;  /* 0x00000000ff277435 */ /* 0x000fe200000001ff */
[----:B0-----:R-:W-:Y:S02]  /*1bd0*/  IMAD.MOV.U32 R34, RZ, RZ, RZ ;  /* 0x000000ffff227224 */ /* 0x001fe400078e00ff */
[----:B------:R-:W-:Y:S01]  /*1be0*/  FADD R35, R43, R36 ;  /* 0x000000242b237221 */ /* 0x000fe20000000000 */
[----:B------:R-:W-:Y:S01]  /*1bf0*/  MOV R36, RZ ;  /* 0x000000ff00247202 */ /* 0x000fe20000000f00 */
[----:B------:R-:W-:Y:S01]  /*1c00*/  IMAD.MOV.U32 R43, RZ, RZ, RZ ;  /* 0x000000ffff2b7224 */ /* 0x000fe200078e00ff */
[----:B------:R-:W-:-:S04]  /*1c10*/  IADD3 R48, R48, 0x21, RZ ;  /* 0x0000002130307810 */ /* 0x000fc80007ffe0ff */
[----:B------:R-:W-:Y:S01]  /*1c20*/  IADD3 R30, R30, R48, RZ ;  /* 0x000000301e1e7210 */ /* 0x000fe20007ffe0ff */
[----:B------:R-:W-:Y:S01]  /*1c30*/  FADD R41, R52, R41 ;  /* 0x0000002934297221 */ /* 0x000fe20000000000 */
[----:B------:R-:W-:Y:S02]  /*1c40*/  MOV R52, RZ ;  /* 0x000000ff00347202 */ /* 0x000fe40000000f00 */
[----:B--2---:R-:W-:Y:S02]  /*1c50*/  SEL R45, R45, RZ, P6 ;  /* 0x000000ff2d2d7207 */ /* 0x004fe40003000000 */
[----:B------:R-:W-:Y:S02]  /*1c60*/  ISETP.LT.AND P6, PT, R3, 0xc, P3 ;  /* 0x0000000c0300780c */ /* 0x000fe40001fc1270 */
[----:B------:R-:W-:-:S11]  /*1c70*/  SEL R25, R25, RZ, P0 ;  /* 0x000000ff19197207 */ /* 0x000fd60000000000 */
[----:B------:R0:W2:Y:S01]  /*1c80*/  @P6 LDG.E.EL R24, desc[UR4][R28.64] ;  /* 0x000000041c186981 */ /* 0x0000a2000c2e1900 */
[----:B------:R-:W-:Y:S02]  /*1c90*/  ISETP.LT.AND P0, PT, R5, 0xc, P3 ;  /* 0x0000000c0500780c */ /* 0x000fe40001f01270 */
[----:B0-----:R-:W-:-:S11]  /*1ca0*/  IADD3 R29, R31, R32, RZ ;  /* 0x000000201f1d7210 */ /* 0x001fd60007ffe0ff */
[----:B------:R0:W2:Y:S01]  /*1cb0*/  @P0 LDG.E.EL R34, desc[UR4][R46.64] ;  /* 0x000000042e220981 */ /* 0x0000a2000c2e1900 */
[----:B------:R-:W-:-:S04]  /*1cc0*/  IMAD.WIDE R28, R29, 0x4, R26 ;  /* 0x000000041d1c7825 */ /* 0x000fc800078e021a */
[----:B0-----:R-:W-:-:S04]  /*1cd0*/  IMAD.IADD R47, R33, 0x1, R32 ;  /* 0x00000001212f7824 */ /* 0x001fc800078e0220 */
[----:B------:R-:W-:-:S04]  /*1ce0*/  IMAD.WIDE R46, R47, 0x4, R26 ;  /* 0x000000042f2e7825 */ /* 0x000fc800078e021a */
[----:B------:R-:W-:Y:S01]  /*1cf0*/  FADD R45, R50, R45 ;  /* 0x0000002d322d7221 */ /* 0x000fe20000000000 */
[----:B------:R-:W-:Y:S01]  /*1d00*/  IMAD.MOV.U32 R50, RZ, RZ, RZ ;  /* 0x000000ffff327224 */ /* 0x000fe200078e00ff */
[----:B---3--:R-:W-:Y:S02]  /*1d10*/  SEL R37, R37, RZ, P1 ;  /* 0x000000ff25257207 */ /* 0x008fe40000800000 */
[----:B------:R-:W-:-:S13]  /*1d20*/  ISETP.LT.AND P1, PT, R2, 0xc, P3 ;  /* 0x0000000c0200780c */ /* 0x000fda0001f21270 */
[----:B------:R0:W3:Y:S01]  /*1d30*/  @P1 LDG.E.EL R36, desc[UR4][R28.64] ;  /* 0x000000041c241981 */ /* 0x0000e2000c2e1900 */
[----:B----4-:R-:W-:Y:S02]  /*1d40*/  SEL R40, R40, RZ, P4 ;  /* 0x000000ff28287207 */ /* 0x010fe40002000000 */
[----:B------:R-:W-:Y:S02]  /*1d50*/  ISETP.LT.AND P4, PT, R9, 0xc, P3 ;  /* 0x0000000c0900780c */ /* 0x000fe40001f81270 */
[----:B0-----:R-:W-:-:S05]  /*1d60*/  IADD3 R29, R53, R32, RZ ;  /* 0x00000020351d7210 */ /* 0x001fca0007ffe0ff */
[----:B------:R-:W-:-:S06]  /*1d70*/  IMAD.WIDE R28, R29, 0x4, R26 ;  /* 0x000000041d1c7825 */ /* 0x000fcc00078e021a */
[----:B------:R0:W4:Y:S01]  /*1d80*/  @P4 LDG.E.EL R39, desc[UR4][R46.64] ;  /* 0x000000042e274981 */ /* 0x000122000c2e1900 */
[----:B-----5:R-:W-:Y:S02]  /*1d90*/  SEL R42, R42, RZ, P2 ;  /* 0x000000ff2a2a7207 */ /* 0x020fe40001000000 */
[----:B------:R-:W-:Y:S02]  /*1da0*/  SEL R44, R44, RZ, P2 ;  /* 0x000000ff2c2c7207 */ /* 0x000fe40001000000 */
[----:B------:R-:W-:Y:S02]  /*1db0*/  ISETP.LT.AND P2, PT, R7, 0xc, P3 ;  /* 0x0000000c0700780c */ /* 0x000fe40001f41270 */
[----:B------:R-:W-:Y:S02]  /*1dc0*/  ISETP.EQ.U32.AND P3, PT, R12, 0x1, P3 ;  /* 0x000000010c00780c */ /* 0x000fe40001f62070 */
[----:B0-----:R-:W-:Y:S02]  /*1dd0*/  IADD3 R47, R14, R32, RZ ;  /* 0x000000200e2f7210 */ /* 0x001fe40007ffe0ff */
[----:B------:R-:W-:Y:S01]  /*1de0*/  MOV R46, RZ ;  /* 0x000000ff002e7202 */ /* 0x000fe20000000f00 */
[----:B------:R-:W-:-:S06]  /*1df0*/  IMAD.IADD R32, R17, 0x1, R32 ;  /* 0x0000000111207824 */ /* 0x000fcc00078e0220 */
[----:B------:R0:W5:Y:S02]  /*1e00*/  @P2 LDG.E.EL R43, desc[UR4][R28.64] ;  /* 0x000000041c2b2981 */ /* 0x000164000c2e1900 */
[----:B0-----:R-:W-:Y:S01]  /*1e10*/  IMAD.WIDE R28, R47, 0x4, R26 ;  /* 0x000000042f1c7825 */ /* 0x001fe200078e021a */
[----:B------:R-:W-:-:S04]  /*1e20*/  HFMA2.MMA R47, -RZ, RZ, 0, 0 ;  /* 0x00000000ff2f7435 */ /* 0x000fc800000001ff */
[----:B------:R0:W5:Y:S02]  /*1e30*/  @P3 LDG.E.EL R46, desc[UR4][R28.64] ;  /* 0x000000041c2e3981 */ /* 0x000164000c2e1900 */
[----:B0-----:R-:W-:-:S04]  /*1e40*/  IMAD.WIDE R28, R32, 0x4, R26 ;  /* 0x00000004201c7825 */ /* 0x001fc800078e021a */
[----:B------:R-:W-:Y:S01]  /*1e50*/  IMAD.IADD R32, R49, 0x1, R48 ;  /* 0x0000000131207824 */ /* 0x000fe200078e0230 */
[----:B------:R0:W5:Y:S01]  /*1e60*/  @P3 LDG.E.EL R47, desc[UR4][R28.64] ;  /* 0x000000041c2f3981 */ /* 0x000162000c2e1900 */
[----:B------:R-:W-:Y:S02]  /*1e70*/  MOV R49, RZ ;  /* 0x000000ff00317202 */ /* 0x000fe40000000f00 */
[----:B0-----:R-:W-:-:S05]  /*1e80*/  IMAD.WIDE R28, R32, 0x4, R26 ;  /* 0x00000004201c7825 */ /* 0x001fca00078e021a */
[----:B------:R0:W5:Y:S02]  /*1e90*/  @P5 LDG.E.EL R49, desc[UR4][R28.64] ;  /* 0x000000041c315981 */ /* 0x000164000c2e1900 */
[----:B0-----:R-:W-:Y:S01]  /*1ea0*/  IMAD.WIDE R28, R30, 0x4, R26 ;  /* 0x000000041e1c7825 */ /* 0x001fe200078e021a */
[----:B------:R-:W-:Y:S01]  /*1eb0*/  IADD3 R30, R51, R48, RZ ;  /* 0x00000030331e7210 */ /* 0x000fe20007ffe0ff */
[----:B------:R-:W-:-:S03]  /*1ec0*/  HFMA2.MMA R51, -RZ, RZ, 0, 0 ;  /* 0x00000000ff337435 */ /* 0x000fc600000001ff */
[----:B------:R0:W5:Y:S02]  /*1ed0*/  @P6 LDG.E.EL R50, desc[UR4][R28.64] ;  /* 0x000000041c326981 */ /* 0x000164000c2e1900 */
[----:B0-----:R-:W-:-:S05]  /*1ee0*/  IMAD.WIDE R28, R30, 0x4, R26 ;  /* 0x000000041e1c7825 */ /* 0x001fca00078e021a */
[----:B------:R0:W5:Y:S01]  /*1ef0*/  @P0 LDG.E.EL R51, desc[UR4][R28.64] ;  /* 0x000000041c330981 */ /* 0x000162000c2e1900 */
[----:B------:R-:W-:Y:S01]  /*1f00*/  IMAD.IADD R31, R31, 0x1, R48 ;  /* 0x000000011f1f7824 */ /* 0x000fe200078e0230 */
[----:B0-----:R-:W-:Y:S01]  /*1f10*/  IADD3 R29, R53, R48, RZ ;  /* 0x00000030351d7210 */ /* 0x001fe20007ffe0ff */
[----:B------:R-:W-:Y:S02]  /*1f20*/  HFMA2.MMA R53, -RZ, RZ, 0, 0 ;  /* 0x00000000ff357435 */ /* 0x000fe400000001ff */
[----:B------:R-:W-:-:S04]  /*1f30*/  IMAD.WIDE R30, R31, 0x4, R26 ;  /* 0x000000041f1e7825 */ /* 0x000fc800078e021a */
[----:B------:R-:W-:Y:S01]  /*1f40*/  IMAD.WIDE R28, R29, 0x4, R26 ;  /* 0x000000041d1c7825 */ /* 0x000fe200078e021a */
[----:B------:R-:W-:Y:S01]  /*1f50*/  IADD3 R33, R33, R48, RZ ;  /* 0x0000003021217210 */ /* 0x000fe20007ffe0ff */
[----:B------:R0:W5:Y:S01]  /*1f60*/  @P1 LDG.E.EL R52, desc[UR4][R30.64] ;  /* 0x000000041e341981 */ /* 0x000162000c2e1900 */
[----:B------:R-:W-:-:S03]  /*1f70*/  IADD3 R17, R17, R48, RZ ;  /* 0x0000003011117210 */ /* 0x000fc60007ffe0ff */
[----:B------:R1:W5:Y:S01]  /*1f80*/  @P2 LDG.E.EL R53, desc[UR4][R28.64] ;  /* 0x000000041c352981 */ /* 0x000362000c2e1900 */
[----:B------:R-:W-:-:S04]  /*1f90*/  IMAD.WIDE R32, R33, 0x4, R26 ;  /* 0x0000000421207825 */ /* 0x000fc800078e021a */
[----:B0-----:R-:W-:Y:S02]  /*1fa0*/  IMAD.MOV.U32 R30, RZ, RZ, RZ ;  /* 0x000000ffff1e7224 */ /* 0x001fe400078e00ff */
[----:B-1----:R-:W-:Y:S01]  /*1fb0*/  IMAD.IADD R29, R14, 0x1, R48 ;  /* 0x000000010e1d7824 */ /* 0x002fe200078e0230 */
[----:B------:R-:W-:-:S03]  /*1fc0*/  MOV R14, RZ ;  /* 0x000000ff000e7202 */ /* 0x000fc60000000f00 */
[----:B------:R-:W5:Y:S01]  /*1fd0*/  @P4 LDG.E.EL R30, desc[UR4][R32.64] ;  /* 0x00000004201e4981 */ /* 0x000f62000c2e1900 */
[----:B------:R-:W-:-:S04]  /*1fe0*/  IMAD.WIDE R28, R29, 0x4, R26 ;  /* 0x000000041d1c7825 */ /* 0x000fc800078e021a */
[----:B------:R-:W-:Y:S01]  /*1ff0*/  IMAD.WIDE R26, R17, 0x4, R26 ;  /* 0x00000004111a7825 */ /* 0x000fe200078e021a */
[----:B------:R-:W5:Y:S03]  /*2000*/  @P3 LDG.E.EL R14, desc[UR4][R28.64] ;  /* 0x000000041c0e3981 */ /* 0x000f66000c2e1900 */
[----:B------:R-:W-:-:S06]  /*2010*/  IMAD.MOV.U32 R17, RZ, RZ, RZ ;  /* 0x000000ffff117224 */ /* 0x000fcc00078e00ff */
[----:B------:R0:W5:Y:S01]  /*2020*/  @P3 LDG.E.EL R17, desc[UR4][R26.64] ;  /* 0x000000041a113981 */ /* 0x000162000c2e1900 */
[----:B------:R-:W-:Y:S02]  /*2030*/  SHF.L.U32 R4, R4, 0x2, RZ ;  /* 0x0000000204047819 */ /* 0x000fe400000006ff */
[C---:B------:R-:W-:Y:S01]  /*2040*/  IADD3 R31, -R6.reuse, 0x1, -R19 ;  /* 0x00000001061f7810 */ /* 0x040fe20007ffe913 */
[----:B------:R-:W-:-:S04]  /*2050*/  VIADD R6, R6, 0x2 ;  /* 0x0000000206067836 */ /* 0x000fc80000000000 */
[----:B------:R-:W-:Y:S01]  /*2060*/  IMAD R31, R11, R4, R31 ;  /* 0x000000040b1f7224 */ /* 0x000fe200078e021f */
[----:B------:R-:W-:Y:S02]  /*2070*/  SEL R11, R22, RZ, P5 ;  /* 0x000000ff160b7207 */ /* 0x000fe40002800000 */
[----:B------:R-:W-:Y:S02]  /*2080*/  IADD3 R4, R19, 0x2, RZ ;  /* 0x0000000213047810 */ /* 0x000fe40007ffe0ff */
[----:B0-----:R-:W-:Y:S02]  /*2090*/  IADD3 R26, -R19, RZ, RZ ;  /* 0x000000ff131a7210 */ /* 0x001fe40007ffe1ff */
[----:B------:R-:W-:-:S05]  /*20a0*/  IADD3 R31, R6, R31, RZ ;  /* 0x0000001f061f7210 */ /* 0x000fca0007ffe0ff */
[----:B------:R-:W-:Y:S01]  /*20b0*/  IMAD R31, R6, R26, R31 ;  /* 0x0000001a061f7224 */ /* 0x000fe200078e021f */
[----:B--2---:R-:W-:Y:S01]  /*20c0*/  SEL R24, R24, RZ, P6 ;  /* 0x000000ff18187207 */ /* 0x004fe20003000000 */
[----:B------:R-:W-:-:S04]  /*20d0*/  IMAD.HI R6, R3, 0x55555556, RZ ;  /* 0x5555555603067827 */ /* 0x000fc800078e02ff */
[----:B------:R-:W-:Y:S01]  /*20e0*/  FADD R38, R38, R11 ;  /* 0x0000000b26267221 */ /* 0x000fe20000000000 */
[----:B------:R-:W-:Y:S02]  /*20f0*/  IMAD R15, R15, 0x8300, R16 ;  /* 0x000083000f0f7824 */ /* 0x000fe400078e0210 */
[----:B------:R-:W-:Y:S02]  /*2100*/  IMAD R13, R10, 0x8300, R13 ;  /* 0x000083000a0d7824 */ /* 0x000fe400078e020d */
[----:B------:R-:W-:Y:S01]  /*2110*/  IMAD.HI R10, R5, 0x55555556, RZ ;  /* 0x55555556050a7827 */ /* 0x000fe200078e02ff */
[----:B------:R-:W-:-:S03]  /*2120*/  LEA.HI R6, R6, R6, RZ, 0x1 ;  /* 0x0000000606067211 */ /* 0x000fc600078f08ff */
[----:B------:R-:W-:Y:S01]  /*2130*/  FADD R20, R20, R37 ;  /* 0x0000002514147221 */ /* 0x000fe20000000000 */
[----:B------:R-:W-:Y:S01]  /*2140*/  FADD R23, R23, R42 ;  /* 0x0000002a17177221 */ /* 0x000fe20000000000 */
[----:B------:R-:W-:Y:S02]  /*2150*/  SEL R34, R34, RZ, P0 ;  /* 0x000000ff22227207 */ /* 0x000fe40000000000 */
[----:B------:R-:W-:Y:S01]  /*2160*/  LEA.HI R10, R10, R10, RZ, 0x1 ;  /* 0x0000000a0a0a7211 */ /* 0x000fe200078f08ff */
[----:B------:R-:W-:Y:S01]  /*2170*/  FADD R25, R18, R25 ;  /* 0x0000001912197221 */ /* 0x000fe20000000000 */
[----:B------:R-:W-:Y:S01]  /*2180*/  FADD R21, R21, R40 ;  /* 0x0000002815157221 */ /* 0x000fe20000000000 */
[----:B------:R-:W-:Y:S01]  /*2190*/  FADD R44, R35, R44 ;  /* 0x0000002c232c7221 */ /* 0x000fe20000000000 */
[----:B------:R-:W-:Y:S01]  /*21a0*/  FADD R41, R41, R24 ;  /* 0x0000001829297221 */ /* 0x000fe20000000000 */
[----:B------:R-:W-:Y:S01]  /*21b0*/  FADD R34, R45, R34 ;  /* 0x000000222d227221 */ /* 0x000fe20000000000 */
[----:B------:R-:W-:-:S04]  /*21c0*/  IMAD.HI R18, R2, 0x55555556, RZ ;  /* 0x5555555602127827 */ /* 0x000fc800078e02ff */
[----:B------:R-:W-:Y:S01]  /*21d0*/  IMAD R29, R0, 0x83, R15 ;  /* 0x00000083001d7824 */ /* 0x000fe200078e020f */
[----:B---3--:R-:W-:-:S05]  /*21e0*/  SEL R36, R36, RZ, P1 ;  /* 0x000000ff24247207 */ /* 0x008fca0000800000 */
[----:B------:R-:W-:Y:S01]  /*21f0*/  FADD R25, R25, R36 ;  /* 0x0000002419197221 */ /* 0x000fe20000000000 */
[----:B----4-:R-:W-:-:S05]  /*2200*/  SEL R39, R39, RZ, P4 ;  /* 0x000000ff27277207 */ /* 0x010fca0002000000 */
[----:B------:R-:W-:Y:S01]  /*2210*/  FADD R20, R20, R39 ;  /* 0x0000002714147221 */ /* 0x000fe20000000000 */
[----:B-----5:R-:W-:Y:S02]  /*2220*/  SEL R46, R46, RZ, P3 ;  /* 0x000000ff2e2e7207 */ /* 0x020fe40001800000 */
[----:B------:R-:W-:Y:S02]  /*2230*/  SEL R49, R49, RZ, P5 ;  /* 0x000000ff31317207 */ /* 0x000fe40002800000 */
[----:B------:R-:W-:-:S04]  /*2240*/  ISETP.GT.AND P5, PT, R0, 0xff, PT ;  /* 0x000000ff0000780c */ /* 0x000fc80003fa4270 */
[----:B------:R-:W-:Y:S02]  /*2250*/  SEL R22, RZ, 0x21, !P5 ;  /* 0x00000021ff167807 */ /* 0x000fe40006800000 */
[----:B------:R-:W-:Y:S02]  /*2260*/  SEL R50, R50, RZ, P6 ;  /* 0x000000ff32327207 */ /* 0x000fe40003000000 */
[----:B------:R-:W-:-:S04]  /*2270*/  ISETP.GE.AND P6, PT, R0, 0x100, PT ;  /* 0x000001000000780c */ /* 0x000fc80003fc6270 */
[----:B------:R-:W-:-:S05]  /*2280*/  SEL R19, R4, RZ, !P6 ;  /* 0x000000ff04137207 */ /* 0x000fca0007000000 */
[----:B------:R-:W-:-:S05]  /*2290*/  IMAD.IADD R4, R22, 0x1, R19 ;  /* 0x0000000116047824 */ /* 0x000fca00078e0213 */
[----:B------:R-:W-:-:S04]  /*22a0*/  IADD3 R31, R4, R31, RZ ;  /* 0x0000001f041f7210 */ /* 0x000fc80007ffe0ff */
[----:B------:R-:W-:-:S04]  /*22b0*/  LEA R4, R4, R31, 0x1 ;  /* 0x0000001f04047211 */ /* 0x000fc800078e08ff */
[----:B------:R-:W-:Y:S02]  /*22c0*/  I2FP.F32.S32 R16, R4 ;  /* 0x0000000400107245 */ /* 0x000fe40000201400 */
[----:B------:R-:W-:Y:S02]  /*22d0*/  SEL R51, R51, RZ, P0 ;  /* 0x000000ff33337207 */ /* 0x000fe40000000000 */
[----:B------:R-:W-:Y:S01]  /*22e0*/  ISETP.LT.AND P0, PT, R3, 0xc, !P6 ;  /* 0x0000000c0300780c */ /* 0x000fe20007701270 */
[----:B------:R-:W-:Y:S01]  /*22f0*/  IMAD R3, R6, -0x3, R3 ;  /* 0xfffffffd06037824 */ /* 0x000fe200078e0203 */
[----:B------:R-:W-:Y:S02]  /*2300*/  SEL R47, R47, RZ, P3 ;  /* 0x000000ff2f2f7207 */ /* 0x000fe40001800000 */
[----:B------:R-:W-:Y:S02]  /*2310*/  SEL R52, R52, RZ, P1 ;  /* 0x000000ff34347207 */ /* 0x000fe40000800000 */
[----:B------:R-:W-:Y:S01]  /*2320*/  ISETP.LT.AND P1, PT, R5, 0xc, !P6 ;  /* 0x0000000c0500780c */ /* 0x000fe20007721270 */
[----:B------:R-:W-:-:S02]  /*2330*/  IMAD R5, R10, -0x3, R5 ;  /* 0xfffffffd0a057824 */ /* 0x000fc400078e0205 */
[----:B------:R-:W-:Y:S01]  /*2340*/  FADD R23, R23, R46 ;  /* 0x0000002e17177221 */ /* 0x000fe20000000000 */
[----:B------:R-:W-:Y:S01]  /*2350*/  IMAD R3, R6, 0x8300, R3 ;  /* 0x0000830006037824 */ /* 0x000fe200078e0203 */
[----:B------:R-:W-:Y:S02]  /*2360*/  SEL R6, R43, RZ, P2 ;  /* 0x000000ff2b067207 */ /* 0x000fe40001000000 */
[----:B------:R-:W-:Y:S02]  /*2370*/  SEL R11, R30, RZ, P4 ;  /* 0x000000ff1e0b7207 */ /* 0x000fe40002000000 */
[----:B------:R-:W-:Y:S02]  /*2380*/  FSETP.GT.AND P4, PT, |R16|, 8.50705917302346158658e+37, PT ;  /* 0x7e8000001000780b */ /* 0x000fe40003f84200 */
[----:B------:R-:W-:Y:S01]  /*2390*/  SEL R14, R14, RZ, P3 ;  /* 0x000000ff0e0e7207 */ /* 0x000fe20001800000 */
[----:B------:R-:W-:Y:S01]  /*23a0*/  IMAD R5, R10, 0x8300, R5 ;  /* 0x000083000a057824 */ /* 0x000fe200078e0205 */
[----:B------:R-:W-:-:S02]  /*23b0*/  SEL R17, R17, RZ, P3 ;  /* 0x000000ff11117207 */ /* 0x000fc40001800000 */
[----:B------:R-:W-:Y:S01]  /*23c0*/  FSETP.GEU.AND P3, PT, |R16|, 1.175494350822287508e-38, PT ;  /* 0x008000001000780b */ /* 0x000fe20003f6e200 */
[----:B------:R-:W-:Y:S01]  /*23d0*/  FADD R4, R20, R11 ;  /* 0x0000000b14047221 */ /* 0x000fe20000000000 */
[----:B------:R-:W-:Y:S01]  /*23e0*/  ISETP.EQ.U32.AND P5, PT, R12, 0x1, !P6 ;  /* 0x000000010c00780c */ /* 0x000fe200077a2070 */
[----:B------:R-:W-:Y:S01]  /*23f0*/  FADD R12, R23, R14 ;  /* 0x0000000e170c7221 */ /* 0x000fe20000000000 */
[----:B------:R-:W0:Y:S01]  /*2400*/  LDC.64 R10, c[0x0][0x218] ;  /* 0x00008600ff0a7b82 */ /* 0x000e220000000a00 */
[----:B------:R-:W-:Y:S01]  /*2410*/  SEL R53, R53, RZ, P2 ;  /* 0x000000ff35357207 */ /* 0x000fe20001000000 */
[----:B------:R-:W-:-:S04]  /*2420*/  IMAD.HI R14, R8, 0x55555556, RZ ;  /* 0x55555556080e7827 */ /* 0x000fc800078e02ff */
[----:B------:R-:W-:Y:S01]  /*2430*/  @P4 FMUL R16, R16, 0.25 ;  /* 0x3e80000010104820 */ /* 0x000fe20000400000 */
[----:B------:R-:W-:Y:S01]  /*2440*/  FADD R6, R21, R6 ;  /* 0x0000000615067221 */ /* 0x000fe20000000000 */
[----:B------:R-:W-:Y:S01]  /*2450*/  FADD R44, R44, R47 ;  /* 0x0000002f2c2c7221 */ /* 0x000fe20000000000 */
[----:B------:R-:W-:-:S04]  /*2460*/  IMAD.HI R19, R9, 0x55555556, RZ ;  /* 0x5555555609137827 */ /* 0x000fc800078e02ff */
[----:B------:R-:W-:Y:S01]  /*2470*/  FADD R52, R25, R52 ;  /* 0x0000003419347221 */ /* 0x000fe20000000000 */
[----:B------:R-:W-:Y:S01]  /*2480*/  FADD R49, R38, R49 ;  /* 0x0000003126317221 */ /* 0x000fe20000000000 */
[----:B------:R-:W-:Y:S01]  /*2490*/  @!P3 FMUL R16, R16, 16777216 ;  /* 0x4b8000001010b820 */ /* 0x000fe20000400000 */
[----:B------:R-:W-:Y:S01]  /*24a0*/  FADD R50, R41, R50 ;  /* 0x0000003229327221 */ /* 0x000fe20000000000 */
[----:B------:R-:W-:Y:S01]  /*24b0*/  FADD R51, R34, R51 ;  /* 0x0000003322337221 */ /* 0x000fe20000000000 */
[----:B------:R-:W-:Y:S01]  /*24c0*/  FADD R6, R6, R53 ;  /* 0x0000003506067221 */ /* 0x000fe20000000000 */
[----:B------:R-:W-:Y:S01]  /*24d0*/  FADD R17, R44, R17 ;  /* 0x000000112c117221 */ /* 0x000fe20000000000 */
[----:B------:R-:W-:Y:S01]  /*24e0*/  LEA.HI R25, R14, R14, RZ, 0x1 ;  /* 0x0000000e0e197211 */ /* 0x000fe200078f08ff */
[----:B------:R-:W-:Y:S01]  /*24f0*/  IMAD.HI R20, R7, 0x55555556, RZ ;  /* 0x5555555607147827 */ /* 0x000fe200078e02ff */
[----:B------:R-:W-:-:S03]  /*2500*/  LEA.HI R14, R19, R19, RZ, 0x1 ;  /* 0x00000013130e7211 */ /* 0x000fc600078f08ff */
[----:B------:R-:W-:Y:S01]  /*2510*/  @P4 FMUL R49, R49, 0.25 ;  /* 0x3e80000031314820 */ /* 0x000fe20000400000 */
[----:B------:R-:W-:Y:S01]  /*2520*/  LEA.HI R21, R18, R18, RZ, 0x1 ;  /* 0x0000001212157211 */ /* 0x000fe200078f08ff */
[----:B------:R-:W1:Y:S01]  /*2530*/  MUFU.RCP R19, R16 ;  /* 0x0000001000137308 */ /* 0x000e620000001000 */
[----:B------:R-:W-:Y:S01]  /*2540*/  @P4 FMUL R50, R50, 0.25 ;  /* 0x3e80000032324820 */ /* 0x000fe20000400000 */
[----:B------:R-:W-:Y:S01]  /*2550*/  @P4 FMUL R51, R51, 0.25 ;  /* 0x3e80000033334820 */ /* 0x000fe20000400000 */
[----:B------:R-:W-:Y:S01]  /*2560*/  @P4 FMUL R52, R52, 0.25 ;  /* 0x3e80000034344820 */ /* 0x000fe20000400000 */
[----:B------:R-:W-:Y:S01]  /*2570*/  @P4 FMUL R4, R4, 0.25 ;  /* 0x3e80000004044820 */ /* 0x000fe20000400000 */
[----:B------:R-:W-:Y:S01]  /*2580*/  @P4 FMUL R6, R6, 0.25 ;  /* 0x3e80000006064820 */ /* 0x000fe20000400000 */
[----:B------:R-:W-:Y:S01]  /*2590*/  @P4 FMUL R12, R12, 0.25 ;  /* 0x3e8000000c0c4820 */ /* 0x000fe20000400000 */
[----:B------:R-:W-:Y:S01]  /*25a0*/  @P4 FMUL R17, R17, 0.25 ;  /* 0x3e80000011114820 */ /* 0x000fe20000400000 */
[----:B------:R-:W-:Y:S01]  /*25b0*/  IMAD R27, R25, -0x3, R8 ;  /* 0xfffffffd191b7824 */ /* 0x000fe200078e0208 */
[----:B------:R-:W-:Y:S01]  /*25c0*/  LEA.HI R20, R20, R20, RZ, 0x1 ;  /* 0x0000001414147211 */ /* 0x000fe200078f08ff */
[----:B------:R-:W-:Y:S01]  /*25d0*/  @!P3 FMUL R49, R49, 16777216 ;  /* 0x4b8000003131b820 */ /* 0x000fe20000400000 */
[----:B------:R-:W-:Y:S01]  /*25e0*/  ISETP.LT.AND P2, PT, R8, 0xc, !P6 ;  /* 0x0000000c0800780c */ /* 0x000fe20007741270 */
[----:B------:R-:W-:Y:S01]  /*25f0*/  @!P3 FMUL R50, R50, 16777216 ;  /* 0x4b8000003232b820 */ /* 0x000fe20000400000 */
[----:B------:R-:W-:Y:S01]  /*2600*/  ISETP.LT.AND P4, PT, R2, 0xc, !P6 ;  /* 0x0000000c0200780c */ /* 0x000fe20007781270 */
[----:B------:R-:W-:Y:S01]  /*2610*/  @!P3 FMUL R51, R51, 16777216 ;  /* 0x4b8000003333b820 */ /* 0x000fe20000400000 */
[----:B------:R-:W-:Y:S01]  /*2620*/  @!P3 FMUL R52, R52, 16777216 ;  /* 0x4b8000003434b820 */ /* 0x000fe20000400000 */
[----:B------:R-:W-:Y:S01]  /*2630*/  @!P3 FMUL R4, R4, 16777216 ;  /* 0x4b8000000404b820 */ /* 0x000fe20000400000 */
[----:B------:R-:W-:Y:S01]  /*2640*/  @!P3 FMUL R6, R6, 16777216 ;  /* 0x4b8000000606b820 */ /* 0x000fe20000400000 */
[----:B------:R-:W-:Y:S01]  /*2650*/  @!P3 FMUL R12, R12, 16777216 ;  /* 0x4b8000000c0cb820 */ /* 0x000fe20000400000 */
[----:B------:R-:W-:Y:S01]  /*2660*/  @!P3 FMUL R17, R17, 16777216 ;  /* 0x4b8000001111b820 */ /* 0x000fe20000400000 */
[----:B------:R-:W-:Y:S01]  /*2670*/  IMAD R8, R21, -0x3, R2 ;  /* 0xfffffffd15087824 */ /* 0x000fe200078e0202 */
[----:B------:R-:W-:Y:S01]  /*2680*/  ISETP.LT.AND P3, PT, R9, 0xc, !P6 ;  /* 0x0000000c0900780c */ /* 0x000fe20007761270 */
[----:B------:R-:W-:-:S02]  /*2690*/  IMAD R23, R14, -0x3, R9 ;  /* 0xfffffffd0e177824 */ /* 0x000fc400078e0209 */
[----:B------:R-:W-:Y:S02]  /*26a0*/  IMAD R2, R0, 0x83, R27 ;  /* 0x0000008300027824 */ /* 0x000fe400078e021b */
[----:B------:R-:W-:Y:S01]  /*26b0*/  IMAD R9, R20, -0x3, R7 ;  /* 0xfffffffd14097824 */ /* 0x000fe200078e0207 */
[----:B------:R-:W-:Y:S01]  /*26c0*/  ISETP.LT.AND P6, PT, R7, 0xc, !P6 ;  /* 0x0000000c0700780c */ /* 0x000fe200077c1270 */
[----:B------:R-:W-:Y:S02]  /*26d0*/  IMAD R21, R21, 0x8300, R8 ;  /* 0x0000830015157824 */ /* 0x000fe400078e0208 */
[----:B------:R-:W-:Y:S02]  /*26e0*/  IMAD R7, R25, 0x8300, R2 ;  /* 0x0000830019077824 */ /* 0x000fe400078e0202 */
[----:B------:R-:W-:Y:S02]  /*26f0*/  IMAD R23, R14, 0x8300, R23 ;  /* 0x000083000e177824 */ /* 0x000fe400078e0217 */
[----:B------:R-:W-:-:S02]  /*2700*/  IMAD R25, R20, 0x8300, R9 ;  /* 0x0000830014197824 */ /* 0x000fc400078e0209 */
[C---:B------:R-:W-:Y:S02]  /*2710*/  IMAD R27, R0.reuse, 0x83, R13 ;  /* 0x00000083001b7824 */ /* 0x040fe400078e020d */
[C---:B------:R-:W-:Y:S02]  /*2720*/  IMAD R9, R0.reuse, 0x83, R3 ;  /* 0x0000008300097824 */ /* 0x040fe400078e0203 */
[C---:B------:R-:W-:Y:S02]  /*2730*/  IMAD R13, R0.reuse, 0x83, R5 ;  /* 0x00000083000d7824 */ /* 0x040fe400078e0205 */
[C---:B-1----:R-:W-:Y:S01]  /*2740*/  FMUL R49, R19.reuse, R49 ;  /* 0x0000003113317220 */ /* 0x042fe20000400000 */
[C---:B------:R-:W-:Y:S02]  /*2750*/  IMAD R21, R0.reuse, 0x83, R21 ;  /* 0x0000008300157824 */ /* 0x040fe400078e0215 */
[----:B------:R-:W-:Y:S01]  /*2760*/  FMUL R35, R19, R4 ;  /* 0x0000000413237220 */ /* 0x000fe20000400000 */
[----:B------:R-:W-:-:S02]  /*2770*/  IMAD R23, R0, 0x83, R23 ;  /* 0x0000008300177824 */ /* 0x000fc400078e0217 */
[----:B------:R-:W-:Y:S01]  /*2780*/  FMUL R31, R19, R50 ;  /* 0x00000032131f7220 */ /* 0x000fe20000400000 */
[----:B0-----:R-:W-:-:S04]  /*2790*/  IMAD.WIDE R2, R7, 0x4, R10 ;  /* 0x0000000407027825 */ /* 0x001fc800078e020a */
[C---:B------:R-:W-:Y:S01]  /*27a0*/  FMUL R37, R19.reuse, R6 ;  /* 0x0000000613257220 */ /* 0x040fe20000400000 */
[----:B------:R-:W-:Y:S01]  /*27b0*/  FMUL R51, R19, R51 ;  /* 0x0000003313337220 */ /* 0x000fe20000400000 */
[----:B------:R-:W-:Y:S02]  /*27c0*/  IMAD R25, R0, 0x83, R25 ;  /* 0x0000008300197824 */ /* 0x000fe400078e0219 */
[----:B------:R-:W-:-:S04]  /*27d0*/  IMAD.WIDE R4, R9, 0x4, R10 ;  /* 0x0000000409047825 */ /* 0x000fc800078e020a */
[C---:B------:R-:W-:Y:S01]  /*27e0*/  FMUL R33, R19.reuse, R52 ;  /* 0x0000003413217220 */ /* 0x040fe20000400000 */
[----:B------:R-:W-:Y:S01]  /*27f0*/  FMUL R39, R19, R12 ;  /* 0x0000000c13277220 */ /* 0x000fe20000400000 */
[----:B------:R-:W-:-:S04]  /*2800*/  IMAD.WIDE R6, R13, 0x4, R10 ;  /* 0x000000040d067825 */ /* 0x000fc800078e020a */
[----:B------:R-:W-:Y:S01]  /*2810*/  FMUL R19, R19, R17 ;  /* 0x0000001113137220 */ /* 0x000fe20000400000 */
[----:B------:R0:W-:Y:S01]  /*2820*/  @P2 STG.E desc[UR4][R2.64], R49 ;  /* 0x0000003102002986 */ /* 0x0001e2000c101904 */
[----:B------:R-:W-:-:S03]  /*2830*/  IMAD.WIDE R8, R21, 0x4, R10 ;  /* 0x0000000415087825 */ /* 0x000fc600078e020a */
[----:B------:R0:W-:Y:S01]  /*2840*/  @P0 STG.E desc[UR4][R4.64], R31 ;  /* 0x0000001f04000986 */ /* 0x0001e2000c101904 */
[----:B------:R-:W-:-:S03]  /*2850*/  IMAD.WIDE R12, R23, 0x4, R10 ;  /* 0x00000004170c7825 */ /* 0x000fc600078e020a */
[----:B------:R0:W-:Y:S01]  /*2860*/  @P1 STG.E desc[UR4][R6.64], R51 ;  /* 0x0000003306001986 */ /* 0x0001e2000c101904 */
[----:B------:R-:W-:-:S03]  /*2870*/  IMAD.WIDE R14, R25, 0x4, R10 ;  /* 0x00000004190e7825 */ /* 0x000fc600078e020a */
[----:B------:R0:W-:Y:S01]  /*2880*/  @P4 STG.E desc[UR4][R8.64], R33 ;  /* 0x0000002108004986 */ /* 0x0001e2000c101904 */
[----:B------:R-:W-:-:S03]  /*2890*/  IMAD.WIDE R16, R27, 0x4, R10 ;  /* 0x000000041b107825 */ /* 0x000fc600078e020a */
[----:B------:R0:W-:Y:S04]  /*28a0*/  @P3 STG.E desc[UR4][R12.64], R35 ;  /* 0x000000230c003986 */ /* 0x0001e8000c101904 */
[----:B------:R0:W-:Y:S01]  /*28b0*/  @P6 STG.E desc[UR4][R14.64], R37 ;  /* 0x000000250e006986 */ /* 0x0001e2000c101904 */
[----:B------:R-:W-:-:S03]  /*28c0*/  IMAD.WIDE R10, R29, 0x4, R10 ;  /* 0x000000041d0a7825 */ /* 0x000fc600078e020a */
[----:B------:R0:W-:Y:S02]  /*28d0*/  @P5 STG.E desc[UR4][R16.64], R39 ;  /* 0x0000002710005986 */ /* 0x0001e4000c101904 */
[----:B0-----:R-:W-:Y:S05]  /*28e0*/  @!P5 EXIT ;  /* 0x000000000000d94d */ /* 0x001fea0003800000 */
[----:B------:R-:W-:Y:S01]  /*28f0*/  STG.E desc[UR4][R10.64], R19 ;  /* 0x000000130a007986 */ /* 0x000fe2000c101904 */
[----:B------:R-:W-:Y:S05]  /*2900*/  EXIT ;  /* 0x000000000000794d */ /* 0x000fea0003800000 */
.L_x_0:
[----:B------:R-:W-:-:S00]  /*2910*/  BRA `(.L_x_0) ;  /* 0xfffffffc00fc7947 */ /* 0x000fc0000383ffff */
[----:B------:R-:W-:-:S00]  /*2920*/  NOP ;  /* 0x0000000000007918 */ /* 0x000fc00000000000 */
        /* <DEDUP_REMOVED lines=13> */
.L_x_1:


//--------------------- .nv.constant0.triton_poi_fused_avg_pool2d_6 --------------------------
	.section	.nv.constant0.triton_poi_fused_avg_pool2d_6,"a",@progbits
	.sectionflags	@""
	.align	4
.nv.constant0.triton_poi_fused_avg_pool2d_6:
	.zero		552
